// auto-generated by cutlass_sweep.gemm — config: {"arch": "sm_90", "cluster_m": 2, "cluster_n": 2, "dtype": "bf16", "stages": 3, "tile_k": 32, "tile_m": 64, "tile_n": 128}
#include "cutlass/cutlass.h"
#include "cutlass/gemm/collective/collective_builder.hpp"
#include "cutlass/gemm/device/gemm_universal_adapter.h"
#include "cutlass/gemm/kernel/gemm_universal.hpp"
#include "cutlass/epilogue/collective/collective_builder.hpp"

using ElemA = cutlass::bfloat16_t;
using ElemB = cutlass::bfloat16_t;
using ElemCD = cutlass::bfloat16_t;
using Acc  = float;
using TileShape    = cute::Shape<cute::_64, cute::_128, cute::_32>;
using ClusterShape = cute::Shape<cute::_2, cute::_2, cute::_1>;

using CollectiveEpilogue = typename cutlass::epilogue::collective::CollectiveBuilder<
    cutlass::arch::Sm90, cutlass::arch::OpClassTensorOp,
    TileShape, ClusterShape,
    cutlass::epilogue::collective::EpilogueTileAuto,
    Acc, Acc,
    ElemCD, cutlass::layout::RowMajor, 128 / cutlass::sizeof_bits<ElemCD>::value,
    ElemCD, cutlass::layout::RowMajor, 128 / cutlass::sizeof_bits<ElemCD>::value,
    cutlass::epilogue::collective::EpilogueScheduleAuto
  >::CollectiveOp;

using CollectiveMainloop = typename cutlass::gemm::collective::CollectiveBuilder<
    cutlass::arch::Sm90, cutlass::arch::OpClassTensorOp,
    ElemA, cutlass::layout::RowMajor, 128 / cutlass::sizeof_bits<ElemA>::value,
    ElemB, cutlass::layout::ColumnMajor, 128 / cutlass::sizeof_bits<ElemB>::value,
    Acc,
    TileShape, ClusterShape,
    cutlass::gemm::collective::StageCount<3>,
    cutlass::gemm::collective::KernelScheduleAuto
  >::CollectiveOp;

using GemmKernel = cutlass::gemm::kernel::GemmUniversal<
    cute::Shape<int,int,int,int>,
    CollectiveMainloop,
    CollectiveEpilogue
>;
using Gemm = cutlass::gemm::device::GemmUniversalAdapter<GemmKernel>;

// Force the device kernel symbol into the cubin without needing a host main.
auto* _anchor = &cutlass::device_kernel<GemmKernel>;


// ===== COMPILED SASS (sm_90a) =====

	.target	sm_90a

	.elftype	@"ET_EXEC"


//--------------------- .note.nv.tkinfo           --------------------------
	.section	.note.nv.tkinfo,"",@"SHT_NOTE"
	.sectionflags	@"SHF_NOTE_NV_TKINFO"
	.tkinfo
        /*0018*/ 	.word	0x00000002
        /*0030*/ 	.string	""
        /*0030*/ 	.string	"ptxas"
        /*0030*/ 	.string	"Cuda compilation tools, release 13.0, V13.0.88"
        /*0030*/ 	.string	"Build cuda_13.0.r13.0/compiler.36424714_0"
        /*0030*/ 	.string	"-arch sm_90a -m 64 "



//--------------------- .note.nv.cuinfo           --------------------------
	.section	.note.nv.cuinfo,"",@"SHT_NOTE"
	.sectionflags	@"SHF_NOTE_NV_CUINFO"
        /*0018*/ 	.short	0x0002
        /*001a*/ 	.short	0x005a
        /*001c*/ 	.short	0x0082
	.zero		2


//--------------------- .nv.info                  --------------------------
	.section	.nv.info,"",@"SHT_CUDA_INFO"
	.align	4


	//----- nvinfo : EIATTR_REGCOUNT
	.align		4
        /*0000*/ 	.byte	0x04, 0x2f
        /*0002*/ 	.short	(.L_15 - .L_14)
	.align		4
.L_14:
        /*0004*/ 	.word	index@(_ZN7cutlass13device_kernelINS_4gemm6kernel13GemmUniversalIN4cute5tupleIJiiiiEEENS1_10collective13CollectiveMmaINS1_34MainloopSm90TmaGmmaWarpSpecializedILi3ENS5_IJNS4_1CILi2EEESB_NSA_ILi1EEEEEENS1_32KernelTmaWarpSpecializedPingpongEEENS5_IJNSA_ILi64EEENSA_ILi128EEENSA_ILi32EEEEEENS_10bfloat16_tENS5_IJlSC_lEEESK_SL_NS4_8TiledMMAINS4_8MMA_AtomIJNS4_4SM904GMMA28MMA_64x128x16_F32BF16BF16_SSILNSP_5MajorE0ELSR_0ELNSP_7ScaleInE1ELSS_1EEEEEENS4_6LayoutINS5_IJSC_SC_SC_EEENS5_IJNSA_ILi0EEESX_SX_EEEEENS5_IJNS4_10UnderscoreES10_S10_EEEEENS4_23SM90_TMA_LOAD_MULTICASTENS4_14ComposedLayoutINS4_7SwizzleILi2ELi4ELi3EEENS4_18smem_ptr_flag_bitsILi16EEENSV_INS5_IJNSA_ILi8EEESI_EEENS5_IJSI_SC_EEEEEEEvNS4_8identityES13_S1D_vS1E_EENS_8epilogue10collective6detail29Sm90TmaWarpSpecializedAdapterINS1H_15DefaultEpilogueISK_SL_SL_NS1G_6thread17LinearCombinationISK_Li1EffLNS1L_9ScaleType4KindE0ELNS_15FloatRoundStyleE2ESK_EENS1_15EpilogueDefaultEEEEEvvEEEEvNT_6ParamsE)
        /*0008*/ 	.word	0x000000a8


	//----- nvinfo : EIATTR_FRAME_SIZE
	.align		4
.L_15:
        /*000c*/ 	.byte	0x04, 0x11
        /*000e*/ 	.short	(.L_17 - .L_16)
	.align		4
.L_16:
        /*0010*/ 	.word	index@(_ZN7cutlass13device_kernelINS_4gemm6kernel13GemmUniversalIN4cute5tupleIJiiiiEEENS1_10collective13CollectiveMmaINS1_34MainloopSm90TmaGmmaWarpSpecializedILi3ENS5_IJNS4_1CILi2EEESB_NSA_ILi1EEEEEENS1_32KernelTmaWarpSpecializedPingpongEEENS5_IJNSA_ILi64EEENSA_ILi128EEENSA_ILi32EEEEEENS_10bfloat16_tENS5_IJlSC_lEEESK_SL_NS4_8TiledMMAINS4_8MMA_AtomIJNS4_4SM904GMMA28MMA_64x128x16_F32BF16BF16_SSILNSP_5MajorE0ELSR_0ELNSP_7ScaleInE1ELSS_1EEEEEENS4_6LayoutINS5_IJSC_SC_SC_EEENS5_IJNSA_ILi0EEESX_SX_EEEEENS5_IJNS4_10UnderscoreES10_S10_EEEEENS4_23SM90_TMA_LOAD_MULTICASTENS4_14ComposedLayoutINS4_7SwizzleILi2ELi4ELi3EEENS4_18smem_ptr_flag_bitsILi16EEENSV_INS5_IJNSA_ILi8EEESI_EEENS5_IJSI_SC_EEEEEEEvNS4_8identityES13_S1D_vS1E_EENS_8epilogue10collective6detail29Sm90TmaWarpSpecializedAdapterINS1H_15DefaultEpilogueISK_SL_SL_NS1G_6thread17LinearCombinationISK_Li1EffLNS1L_9ScaleType4KindE0ELNS_15FloatRoundStyleE2ESK_EENS1_15EpilogueDefaultEEEEEvvEEEEvNT_6ParamsE)
        /*0014*/ 	.word	0x00000008


	//----- nvinfo : EIATTR_MIN_STACK_SIZE
	.align		4
.L_17:
        /*0018*/ 	.byte	0x04, 0x12
        /*001a*/ 	.short	(.L_19 - .L_18)
	.align		4
.L_18:
        /*001c*/ 	.word	index@(_ZN7cutlass13device_kernelINS_4gemm6kernel13GemmUniversalIN4cute5tupleIJiiiiEEENS1_10collective13CollectiveMmaINS1_34MainloopSm90TmaGmmaWarpSpecializedILi3ENS5_IJNS4_1CILi2EEESB_NSA_ILi1EEEEEENS1_32KernelTmaWarpSpecializedPingpongEEENS5_IJNSA_ILi64EEENSA_ILi128EEENSA_ILi32EEEEEENS_10bfloat16_tENS5_IJlSC_lEEESK_SL_NS4_8TiledMMAINS4_8MMA_AtomIJNS4_4SM904GMMA28MMA_64x128x16_F32BF16BF16_SSILNSP_5MajorE0ELSR_0ELNSP_7ScaleInE1ELSS_1EEEEEENS4_6LayoutINS5_IJSC_SC_SC_EEENS5_IJNSA_ILi0EEESX_SX_EEEEENS5_IJNS4_10UnderscoreES10_S10_EEEEENS4_23SM90_TMA_LOAD_MULTICASTENS4_14ComposedLayoutINS4_7SwizzleILi2ELi4ELi3EEENS4_18smem_ptr_flag_bitsILi16EEENSV_INS5_IJNSA_ILi8EEESI_EEENS5_IJSI_SC_EEEEEEEvNS4_8identityES13_S1D_vS1E_EENS_8epilogue10collective6detail29Sm90TmaWarpSpecializedAdapterINS1H_15DefaultEpilogueISK_SL_SL_NS1G_6thread17LinearCombinationISK_Li1EffLNS1L_9ScaleType4KindE0ELNS_15FloatRoundStyleE2ESK_EENS1_15EpilogueDefaultEEEEEvvEEEEvNT_6ParamsE)
        /*0020*/ 	.word	0x00000008
.L_19:


//--------------------- .nv.compat                --------------------------
	.section	.nv.compat,"",@"SHT_CUDA_COMPAT_INFO"
	.align	4
        /*0000*/ 	.byte	0x02, 0x09, 0x01, 0x00, 0x02, 0x02, 0x04, 0x00, 0x02, 0x05, 0x05, 0x00, 0x03, 0x07, 0x01, 0x01
        /*0010*/ 	.byte	0x02, 0x03, 0x01, 0x00, 0x02, 0x06, 0x01, 0x00, 0x04, 0x0b, 0x08, 0x00, 0x00, 0x00, 0x00, 0x00
        /*0020*/ 	.byte	0x00, 0x00, 0x00, 0x00


//--------------------- .nv.info._ZN7cutlass13device_kernelINS_4gemm6kernel13GemmUniversalIN4cute5tupleIJiiiiEEENS1_10collective13CollectiveMmaINS1_34MainloopSm90TmaGmmaWarpSpecializedILi3ENS5_IJNS4_1CILi2EEESB_NSA_ILi1EEEEEENS1_32KernelTmaWarpSpecializedPingpongEEENS5_IJNSA_ILi64EEENSA_ILi128EEENSA_ILi32EEEEEENS_10bfloat16_tENS5_IJlSC_lEEESK_SL_NS4_8TiledMMAINS4_8MMA_AtomIJNS4_4SM904GMMA28MMA_64x128x16_F32BF16BF16_SSILNSP_5MajorE0ELSR_0ELNSP_7ScaleInE1ELSS_1EEEEEENS4_6LayoutINS5_IJSC_SC_SC_EEENS5_IJNSA_ILi0EEESX_SX_EEEEENS5_IJNS4_10UnderscoreES10_S10_EEEEENS4_23SM90_TMA_LOAD_MULTICASTENS4_14ComposedLayoutINS4_7SwizzleILi2ELi4ELi3EEENS4_18smem_ptr_flag_bitsILi16EEENSV_INS5_IJNSA_ILi8EEESI_EEENS5_IJSI_SC_EEEEEEEvNS4_8identityES13_S1D_vS1E_EENS_8epilogue10collective6detail29Sm90TmaWarpSpecializedAdapterINS1H_15DefaultEpilogueISK_SL_SL_NS1G_6thread17LinearCombinationISK_Li1EffLNS1L_9ScaleType4KindE0ELNS_15FloatRoundStyleE2ESK_EENS1_15EpilogueDefaultEEEEEvvEEEEvNT_6ParamsE --------------------------
	.section	.nv.info._ZN7cutlass13device_kernelINS_4gemm6kernel13GemmUniversalIN4cute5tupleIJiiiiEEENS1_10collective13CollectiveMmaINS1_34MainloopSm90TmaGmmaWarpSpecializedILi3ENS5_IJNS4_1CILi2EEESB_NSA_ILi1EEEEEENS1_32KernelTmaWarpSpecializedPingpongEEENS5_IJNSA_ILi64EEENSA_ILi128EEENSA_ILi32EEEEEENS_10bfloat16_tENS5_IJlSC_lEEESK_SL_NS4_8TiledMMAINS4_8MMA_AtomIJNS4_4SM904GMMA28MMA_64x128x16_F32BF16BF16_SSILNSP_5MajorE0ELSR_0ELNSP_7ScaleInE1ELSS_1EEEEEENS4_6LayoutINS5_IJSC_SC_SC_EEENS5_IJNSA_ILi0EEESX_SX_EEEEENS5_IJNS4_10UnderscoreES10_S10_EEEEENS4_23SM90_TMA_LOAD_MULTICASTENS4_14ComposedLayoutINS4_7SwizzleILi2ELi4ELi3EEENS4_18smem_ptr_flag_bitsILi16EEENSV_INS5_IJNSA_ILi8EEESI_EEENS5_IJSI_SC_EEEEEEEvNS4_8identityES13_S1D_vS1E_EENS_8epilogue10collective6detail29Sm90TmaWarpSpecializedAdapterINS1H_15DefaultEpilogueISK_SL_SL_NS1G_6thread17LinearCombinationISK_Li1EffLNS1L_9ScaleType4KindE0ELNS_15FloatRoundStyleE2ESK_EENS1_15EpilogueDefaultEEEEEvvEEEEvNT_6ParamsE,"",@"SHT_CUDA_INFO"
	.sectionflags	@""
	.align	4


	//----- nvinfo : EIATTR_CUDA_API_VERSION
	.align		4
        /*0000*/ 	.byte	0x04, 0x37
        /*0002*/ 	.short	(.L_21 - .L_20)
.L_20:
        /*0004*/ 	.word	0x00000082


	//----- nvinfo : EIATTR_KPARAM_INFO
	.align		4
.L_21:
        /*0008*/ 	.byte	0x04, 0x17
        /*000a*/ 	.short	(.L_23 - .L_22)
.L_22:
        /*000c*/ 	.word	0x00000000
        /*0010*/ 	.short	0x0000
        /*0012*/ 	.short	0x0070
        /*0014*/ 	.byte	0x00, 0xf0, 0x01, 0x10


	//----- nvinfo : EIATTR_SPARSE_MMA_MASK
	.align		4
.L_23:
        /*0018*/ 	.byte	0x03, 0x50
        /*001a*/ 	.short	0x0000


	//----- nvinfo : EIATTR_MAXREG_COUNT
	.align		4
        /*001c*/ 	.byte	0x03, 0x1b
        /*001e*/ 	.short	0x00a8


	//----- nvinfo : EIATTR_NUM_BARRIERS
	.align		4
        /*0020*/ 	.byte	0x02, 0x4c
        /*0022*/ 	.byte	0x01
	.zero		1


	//----- nvinfo : EIATTR_EXTERNS
	.align		4
        /*0024*/ 	.byte	0x04, 0x0f
        /*0026*/ 	.short	(.L_25 - .L_24)


	//   ....[0]....
	.align		4
.L_24:
        /*0028*/ 	.word	index@(__assertfail)


	//----- nvinfo : EIATTR_ANNOTATIONS
	.align		4
.L_25:
        /*002c*/ 	.byte	0x04, 0x55
        /*002e*/ 	.short	(.L_27 - .L_26)


	//   ....[0]....
.L_26:
        /*0030*/ 	.word	0x00000001
        /*0034*/ 	.byte	0x90, 0x0d, 0x00, 0x00, 0x01, 0x00, 0x00, 0x00, 0x80, 0x61, 0x00, 0x00, 0x01, 0x00, 0x00, 0x00
        /*0044*/ 	.byte	0x00, 0x6f, 0x00, 0x00


	//----- nvinfo : EIATTR_MERCURY_ISA_VERSION
	.align		4
.L_27:
        /*0048*/ 	.byte	0x03, 0x5f
        /*004a*/ 	.short	0x0101


	//----- nvinfo : EIATTR_INT_WARP_WIDE_INSTR_OFFSETS
	.align		4
        /*004c*/ 	.byte	0x04, 0x31
        /*004e*/ 	.short	(.L_29 - .L_28)


	//   ....[0]....
.L_28:
        /*0050*/ 	.word	0x00000510


	//   ....[1]....
        /*0054*/ 	.word	0x00000540


	//   ....[2]....
        /*0058*/ 	.word	0x00000580


	//   ....[3]....
        /*005c*/ 	.word	0x000006b0


	//   ....[4]....
        /*0060*/ 	.word	0x000006c0


	//   ....[5]....
        /*0064*/ 	.word	0x000006d0


	//   ....[6]....
        /*0068*/ 	.word	0x00000770


	//   ....[7]....
        /*006c*/ 	.word	0x000007b0


	//   ....[8]....
        /*0070*/ 	.word	0x00001e00


	//----- nvinfo : EIATTR_COOP_GROUP_MASK_REGIDS
	.align		4
.L_29:
        /*0074*/ 	.byte	0x04, 0x29
        /*0076*/ 	.short	(.L_31 - .L_30)


	//   ....[0]....
.L_30:
        /*0078*/ 	.word	0xffffffff


	//   ....[1]....
        /*007c*/ 	.word	0xffffffff


	//   ....[2]....
        /*0080*/ 	.word	0xffffffff


	//   ....[3]....
        /*0084*/ 	.word	0xffffffff


	//   ....[4]....
        /*0088*/ 	.word	0xffffffff


	//   ....[5]....
        /*008c*/ 	.word	0xffffffff


	//   ....[6]....
        /*0090*/ 	.word	0xffffffff


	//----- nvinfo : EIATTR_COOP_GROUP_INSTR_OFFSETS
	.align		4
.L_31:
        /*0094*/ 	.byte	0x04, 0x28
        /*0096*/ 	.short	(.L_33 - .L_32)


	//   ....[0]....
.L_32:
        /*0098*/ 	.word	0x00000070


	//   ....[1]....
        /*009c*/ 	.word	0x00000080


	//   ....[2]....
        /*00a0*/ 	.word	0x00000140


	//   ....[3]....
        /*00a4*/ 	.word	0x000002d0


	//   ....[4]....
        /*00a8*/ 	.word	0x00000310


	//   ....[5]....
        /*00ac*/ 	.word	0x000006f0


	//   ....[6]....
        /*00b0*/ 	.word	0x00000930


	//----- nvinfo : EIATTR_REG_RECONFIG
	.align		4
.L_33:
        /*00b4*/ 	.byte	0x01, 0x54
	.zero		2


	//----- nvinfo : EIATTR_SYSCALL_OFFSETS
	.align		4
        /*00b8*/ 	.byte	0x04, 0x46
        /*00ba*/ 	.short	(.L_35 - .L_34)


	//   ....[0]....
.L_34:
        /*00bc*/ 	.word	0x00001840


	//----- nvinfo : EIATTR_MBARRIER_INSTR_OFFSETS
	.align		4
.L_35:
        /*00c0*/ 	.byte	0x04, 0x39
        /*00c2*/ 	.short	(.L_37 - .L_36)


	//   ....[0]....
.L_36:
        /*00c4*/ 	.word	0x00000260
        /*00c8*/ 	.word	0x000000ff
        /*00cc*/ 	.word	0x00000000
        /*00d0*/ 	.short	0x0100
        /*00d2*/ 	.byte	0x08
	.zero		1


	//   ....[1]....
        /*00d4*/ 	.word	0x00000270
        /*00d8*/ 	.word	0x000000ff
        /*00dc*/ 	.word	0x00000018
        /*00e0*/ 	.short	0x0100
        /*00e2*/ 	.byte	0x08
	.zero		1


	//   ....[2]....
        /*00e4*/ 	.word	0x00000280
        /*00e8*/ 	.word	0x000000ff
        /*00ec*/ 	.word	0x00000008
        /*00f0*/ 	.short	0x0100
        /*00f2*/ 	.byte	0x08
	.zero		1


	//   ....[3]....
        /*00f4*/ 	.word	0x00000290
        /*00f8*/ 	.word	0x000000ff
        /*00fc*/ 	.word	0x00000020
        /*0100*/ 	.short	0x0100
        /*0102*/ 	.byte	0x08
	.zero		1


	//   ....[4]....
        /*0104*/ 	.word	0x000002a0
        /*0108*/ 	.word	0x000000ff
        /*010c*/ 	.word	0x00000010
        /*0110*/ 	.short	0x0100
        /*0112*/ 	.byte	0x08
	.zero		1


	//   ....[5]....
        /*0114*/ 	.word	0x000002b0
        /*0118*/ 	.word	0x000000ff
        /*011c*/ 	.word	0x00000028
        /*0120*/ 	.short	0x0100
        /*0122*/ 	.byte	0x08
	.zero		1


	//   ....[6]....
        /*0124*/ 	.word	0x000007e0
        /*0128*/ 	.word	0x000000ff
        /*012c*/ 	.word	0x00000060
        /*0130*/ 	.short	0x0100
        /*0132*/ 	.byte	0x08
	.zero		1


	//   ....[7]....
        /*0134*/ 	.word	0x00000870
        /*0138*/ 	.word	0x000000ff
        /*013c*/ 	.word	0x00000068
        /*0140*/ 	.short	0x0100
        /*0142*/ 	.byte	0x08
	.zero		1


	//   ....[8]....
        /*0144*/ 	.word	0x000008b0
        /*0148*/ 	.word	0x000000ff
        /*014c*/ 	.word	0x00000040
        /*0150*/ 	.short	0x0100
        /*0152*/ 	.byte	0x09
	.zero		1


	//   ....[9]....
        /*0154*/ 	.word	0x000008c0
        /*0158*/ 	.word	0x000000ff
        /*015c*/ 	.word	0x00000048
        /*0160*/ 	.short	0x0100
        /*0162*/ 	.byte	0x09
	.zero		1


	//   ....[10]....
        /*0164*/ 	.word	0x000008d0
        /*0168*/ 	.word	0x000000ff
        /*016c*/ 	.word	0x00000050
        /*0170*/ 	.short	0x0100
        /*0172*/ 	.byte	0x09
	.zero		1


	//   ....[11]....
        /*0174*/ 	.word	0x000008e0
        /*0178*/ 	.word	0x000000ff
        /*017c*/ 	.word	0x00000058
        /*0180*/ 	.short	0x0100
        /*0182*/ 	.byte	0x09
	.zero		1


	//   ....[12]....
        /*0184*/ 	.word	0x00001720
        /*0188*/ 	.word	0x0000005f
        /*018c*/ 	.word	0x00000000
        /*0190*/ 	.short	0x010a
        /*0192*/ 	.byte	0x2a
	.zero		1


	//   ....[13]....
        /*0194*/ 	.word	0x000018c0
        /*0198*/ 	.word	0x00000003
        /*019c*/ 	.word	0x00000000
        /*01a0*/ 	.short	0x010a
        /*01a2*/ 	.byte	0x3f
	.zero		1


	//   ....[14]....
        /*01a4*/ 	.word	0x00001900
        /*01a8*/ 	.word	0x00000003
        /*01ac*/ 	.word	0x00000000
        /*01b0*/ 	.short	0x010a
        /*01b2*/ 	.byte	0x3f
	.zero		1


	//   ....[15]....
        /*01b4*/ 	.word	0x00001b00
        /*01b8*/ 	.word	0x000000ff
        /*01bc*/ 	.word	0x00000000
        /*01c0*/ 	.short	0x010a
        /*01c2*/ 	.byte	0x04
	.zero		1


	//   ....[16]....
        /*01c4*/ 	.word	0x00001b40
        /*01c8*/ 	.word	0x000000ff
        /*01cc*/ 	.word	0x00000000
        /*01d0*/ 	.short	0x010a
        /*01d2*/ 	.byte	0x04
	.zero		1


	//   ....[17]....
        /*01d4*/ 	.word	0x00001ca0
        /*01d8*/ 	.word	0x00000005
        /*01dc*/ 	.word	0x00000000
        /*01e0*/ 	.short	0x0101
        /*01e2*/ 	.byte	0x3f
	.zero		1


	//   ....[18]....
        /*01e4*/ 	.word	0x00001da0
        /*01e8*/ 	.word	0x00000060
        /*01ec*/ 	.word	0x00000000
        /*01f0*/ 	.short	0x0101
        /*01f2*/ 	.byte	0x2f
	.zero		1


	//   ....[19]....
        /*01f4*/ 	.word	0x00001ea0
        /*01f8*/ 	.word	0x00000003
        /*01fc*/ 	.word	0x00000000
        /*0200*/ 	.short	0x0101
        /*0202*/ 	.byte	0x3f
	.zero		1


	//   ....[20]....
        /*0204*/ 	.word	0x00001f60
        /*0208*/ 	.word	0x0000005f
        /*020c*/ 	.word	0x00000010
        /*0210*/ 	.short	0x010a
        /*0212*/ 	.byte	0x2a
	.zero		1


	//   ....[21]....
        /*0214*/ 	.word	0x000061a0
        /*0218*/ 	.word	0x00000062
        /*021c*/ 	.word	0x00000000
        /*0220*/ 	.short	0x0101
        /*0222*/ 	.byte	0x2f
	.zero		1


	//   ....[22]....
        /*0224*/ 	.word	0x00006c20
        /*0228*/ 	.word	0x0000000a
        /*022c*/ 	.word	0x00000018
        /*0230*/ 	.short	0x010a
        /*0232*/ 	.byte	0x3f
	.zero		1


	//   ....[23]....
        /*0234*/ 	.word	0x00007010
        /*0238*/ 	.word	0x00000005
        /*023c*/ 	.word	0x00000068
        /*0240*/ 	.short	0x0101
        /*0242*/ 	.byte	0x3f
	.zero		1


	//   ....[24]....
        /*0244*/ 	.word	0x00007790
        /*0248*/ 	.word	0x00000009
        /*024c*/ 	.word	0x00000000
        /*0250*/ 	.short	0x010a
        /*0252*/ 	.byte	0x3f
	.zero		1


	//   ....[25]....
        /*0254*/ 	.word	0x00007810
        /*0258*/ 	.word	0x00000006
        /*025c*/ 	.word	0x00000000
        /*0260*/ 	.short	0x010a
        /*0262*/ 	.byte	0x3f
	.zero		1


	//   ....[26]....
        /*0264*/ 	.word	0x000078a0
        /*0268*/ 	.word	0x00000003
        /*026c*/ 	.word	0x00000000
        /*0270*/ 	.short	0x010a
        /*0272*/ 	.byte	0x3f
	.zero		1


	//   ....[27]....
        /*0274*/ 	.word	0x00007900
        /*0278*/ 	.word	0x00000061
        /*027c*/ 	.word	0x00000000
        /*0280*/ 	.short	0x010a
        /*0282*/ 	.byte	0x3f
	.zero		1


	//   ....[28]....
        /*0284*/ 	.word	0x00007950
        /*0288*/ 	.word	0x00000003
        /*028c*/ 	.word	0x00000000
        /*0290*/ 	.short	0x010a
        /*0292*/ 	.byte	0x3f
	.zero		1


	//   ....[29]....
        /*0294*/ 	.word	0x000079b0
        /*0298*/ 	.word	0x00000005
        /*029c*/ 	.word	0x00000000
        /*02a0*/ 	.short	0x010a
        /*02a2*/ 	.byte	0x3f
	.zero		1


	//   ....[30]....
        /*02a4*/ 	.word	0x00007a00
        /*02a8*/ 	.word	0x00000061
        /*02ac*/ 	.word	0x00000010
        /*02b0*/ 	.short	0x010a
        /*02b2*/ 	.byte	0x3f
	.zero		1


	//   ....[31]....
        /*02b4*/ 	.word	0x00007ad0
        /*02b8*/ 	.word	0x0000000a
        /*02bc*/ 	.word	0x00000018
        /*02c0*/ 	.short	0x010a
        /*02c2*/ 	.byte	0x3f
	.zero		1


	//   ....[32]....
        /*02c4*/ 	.word	0x00007ba0
        /*02c8*/ 	.word	0x00000009
        /*02cc*/ 	.word	0x00000000
        /*02d0*/ 	.short	0x010a
        /*02d2*/ 	.byte	0x3f
	.zero		1


	//   ....[33]....
        /*02d4*/ 	.word	0x00007bf0
        /*02d8*/ 	.word	0x00000006
        /*02dc*/ 	.word	0x00000000
        /*02e0*/ 	.short	0x010a
        /*02e2*/ 	.byte	0x3f
	.zero		1


	//----- nvinfo : EIATTR_NUM_MBARRIERS
	.align		4
.L_37:
        /*02e4*/ 	.byte	0x03, 0x38
        /*02e6*/ 	.short	0x000c


	//----- nvinfo : EIATTR_EXIT_INSTR_OFFSETS
	.align		4
        /*02e8*/ 	.byte	0x04, 0x1c
        /*02ea*/ 	.short	(.L_39 - .L_38)


	//   ....[0]....
.L_38:
        /*02ec*/ 	.word	0x000013d0


	//   ....[1]....
        /*02f0*/ 	.word	0x00001430


	//   ....[2]....
        /*02f4*/ 	.word	0x00006830


	//   ....[3]....
        /*02f8*/ 	.word	0x00006860


	//   ....[4]....
        /*02fc*/ 	.word	0x000078f0


	//----- nvinfo : EIATTR_MAX_THREADS
	.align		4
.L_39:
        /*0300*/ 	.byte	0x04, 0x05
        /*0302*/ 	.short	(.L_41 - .L_40)
.L_40:
        /*0304*/ 	.word	0x00000180
        /*0308*/ 	.word	0x00000001
        /*030c*/ 	.word	0x00000001


	//----- nvinfo : EIATTR_CRS_STACK_SIZE
	.align		4
.L_41:
        /*0310*/ 	.byte	0x04, 0x1e
        /*0312*/ 	.short	(.L_43 - .L_42)
.L_42:
        /*0314*/ 	.word	0x00000000


	//----- nvinfo : EIATTR_CBANK_PARAM_SIZE
	.align		4
.L_43:
        /*0318*/ 	.byte	0x03, 0x19
        /*031a*/ 	.short	0x0470


	//----- nvinfo : EIATTR_PARAM_CBANK
	.align		4
        /*031c*/ 	.byte	0x04, 0x0a
        /*031e*/ 	.short	(.L_45 - .L_44)
	.align		4
.L_44:
        /*0320*/ 	.word	index@(.nv.constant0._ZN7cutlass13device_kernelINS_4gemm6kernel13GemmUniversalIN4cute5tupleIJiiiiEEENS1_10collective13CollectiveMmaINS1_34MainloopSm90TmaGmmaWarpSpecializedILi3ENS5_IJNS4_1CILi2EEESB_NSA_ILi1EEEEEENS1_32KernelTmaWarpSpecializedPingpongEEENS5_IJNSA_ILi64EEENSA_ILi128EEENSA_ILi32EEEEEENS_10bfloat16_tENS5_IJlSC_lEEESK_SL_NS4_8TiledMMAINS4_8MMA_AtomIJNS4_4SM904GMMA28MMA_64x128x16_F32BF16BF16_SSILNSP_5MajorE0ELSR_0ELNSP_7ScaleInE1ELSS_1EEEEEENS4_6LayoutINS5_IJSC_SC_SC_EEENS5_IJNSA_ILi0EEESX_SX_EEEEENS5_IJNS4_10UnderscoreES10_S10_EEEEENS4_23SM90_TMA_LOAD_MULTICASTENS4_14ComposedLayoutINS4_7SwizzleILi2ELi4ELi3EEENS4_18smem_ptr_flag_bitsILi16EEENSV_INS5_IJNSA_ILi8EEESI_EEENS5_IJSI_SC_EEEEEEEvNS4_8identityES13_S1D_vS1E_EENS_8epilogue10collective6detail29Sm90TmaWarpSpecializedAdapterINS1H_15DefaultEpilogueISK_SL_SL_NS1G_6thread17LinearCombinationISK_Li1EffLNS1L_9ScaleType4KindE0ELNS_15FloatRoundStyleE2ESK_EENS1_15EpilogueDefaultEEEEEvvEEEEvNT_6ParamsE)
        /*0324*/ 	.short	0x0210
        /*0326*/ 	.short	0x0470


	//----- nvinfo : EIATTR_SW_WAR
	.align		4
.L_45:
        /*0328*/ 	.byte	0x04, 0x36
        /*032a*/ 	.short	(.L_47 - .L_46)
.L_46:
        /*032c*/ 	.word	0x00000008
.L_47:


//--------------------- .nv.callgraph             --------------------------
	.section	.nv.callgraph,"",@"SHT_CUDA_CALLGRAPH"
	.align	4
	.sectionentsize	8
	.align		4
        /*0000*/ 	.word	0x00000000
	.align		4
        /*0004*/ 	.word	0xffffffff
	.align		4
        /*0008*/ 	.word	index@(_ZN7cutlass13device_kernelINS_4gemm6kernel13GemmUniversalIN4cute5tupleIJiiiiEEENS1_10collective13CollectiveMmaINS1_34MainloopSm90TmaGmmaWarpSpecializedILi3ENS5_IJNS4_1CILi2EEESB_NSA_ILi1EEEEEENS1_32KernelTmaWarpSpecializedPingpongEEENS5_IJNSA_ILi64EEENSA_ILi128EEENSA_ILi32EEEEEENS_10bfloat16_tENS5_IJlSC_lEEESK_SL_NS4_8TiledMMAINS4_8MMA_AtomIJNS4_4SM904GMMA28MMA_64x128x16_F32BF16BF16_SSILNSP_5MajorE0ELSR_0ELNSP_7ScaleInE1ELSS_1EEEEEENS4_6LayoutINS5_IJSC_SC_SC_EEENS5_IJNSA_ILi0EEESX_SX_EEEEENS5_IJNS4_10UnderscoreES10_S10_EEEEENS4_23SM90_TMA_LOAD_MULTICASTENS4_14ComposedLayoutINS4_7SwizzleILi2ELi4ELi3EEENS4_18smem_ptr_flag_bitsILi16EEENSV_INS5_IJNSA_ILi8EEESI_EEENS5_IJSI_SC_EEEEEEEvNS4_8identityES13_S1D_vS1E_EENS_8epilogue10collective6detail29Sm90TmaWarpSpecializedAdapterINS1H_15DefaultEpilogueISK_SL_SL_NS1G_6thread17LinearCombinationISK_Li1EffLNS1L_9ScaleType4KindE0ELNS_15FloatRoundStyleE2ESK_EENS1_15EpilogueDefaultEEEEEvvEEEEvNT_6ParamsE)
	.align		4
        /*000c*/ 	.word	index@(__assertfail)
	.align		4
        /*0010*/ 	.word	0x00000000
	.align		4
        /*0014*/ 	.word	0xfffffffe
	.align		4
        /*0018*/ 	.word	0x00000000
	.align		4
        /*001c*/ 	.word	0xfffffffd
	.align		4
        /*0020*/ 	.word	0x00000000
	.align		4
        /*0024*/ 	.word	0xfffffffc


//--------------------- .nv.constant4             --------------------------
	.section	.nv.constant4,"a",@progbits
	.align	8
	.align		8
.nv.constant4:
        /*0000*/ 	.dword	__assertfail
	.align		8
        /*0008*/ 	.dword	__unnamed_1
	.align		8
        /*0010*/ 	.dword	_ZN39_INTERNAL_bdc1b3ec_4_k_cu_a3ac2c20_37064cuda3std3__45__cpo5beginE
	.align		8
        /*0018*/ 	.dword	_ZN39_INTERNAL_bdc1b3ec_4_k_cu_a3ac2c20_37064cuda3std3__45__cpo3endE
	.align		8
        /*0020*/ 	.dword	_ZN39_INTERNAL_bdc1b3ec_4_k_cu_a3ac2c20_37064cuda3std3__45__cpo6cbeginE
	.align		8
        /*0028*/ 	.dword	_ZN39_INTERNAL_bdc1b3ec_4_k_cu_a3ac2c20_37064cuda3std3__45__cpo4cendE
	.align		8
        /*0030*/ 	.dword	_ZN39_INTERNAL_bdc1b3ec_4_k_cu_a3ac2c20_37064cuda3std3__441_GLOBAL__N__bdc1b3ec_4_k_cu_a3ac2c20_37066ignoreE
	.align		8
        /*0038*/ 	.dword	_ZN39_INTERNAL_bdc1b3ec_4_k_cu_a3ac2c20_37064cuda3std3__419piecewise_constructE
	.align		8
        /*0040*/ 	.dword	_ZN39_INTERNAL_bdc1b3ec_4_k_cu_a3ac2c20_37064cuda3std3__48in_placeE
	.align		8
        /*0048*/ 	.dword	_ZN39_INTERNAL_bdc1b3ec_4_k_cu_a3ac2c20_37064cuda3std6ranges3__45__cpo4swapE
	.align		8
        /*0050*/ 	.dword	_ZN39_INTERNAL_bdc1b3ec_4_k_cu_a3ac2c20_37064cuda3std6ranges3__45__cpo9iter_moveE
	.align		8
        /*0058*/ 	.dword	_ZN39_INTERNAL_bdc1b3ec_4_k_cu_a3ac2c20_37064cute7productE
	.align		8
        /*0060*/ 	.dword	_ZN39_INTERNAL_bdc1b3ec_4_k_cu_a3ac2c20_37064cute1_E
	.align		8
        /*0068*/ 	.dword	$str$22
	.align		8
        /*0070*/ 	.dword	$str$23


//--------------------- .text._ZN7cutlass13device_kernelINS_4gemm6kernel13GemmUniversalIN4cute5tupleIJiiiiEEENS1_10collective13CollectiveMmaINS1_34MainloopSm90TmaGmmaWarpSpecializedILi3ENS5_IJNS4_1CILi2EEESB_NSA_ILi1EEEEEENS1_32KernelTmaWarpSpecializedPingpongEEENS5_IJNSA_ILi64EEENSA_ILi128EEENSA_ILi32EEEEEENS_10bfloat16_tENS5_IJlSC_lEEESK_SL_NS4_8TiledMMAINS4_8MMA_AtomIJNS4_4SM904GMMA28MMA_64x128x16_F32BF16BF16_SSILNSP_5MajorE0ELSR_0ELNSP_7ScaleInE1ELSS_1EEEEEENS4_6LayoutINS5_IJSC_SC_SC_EEENS5_IJNSA_ILi0EEESX_SX_EEEEENS5_IJNS4_10UnderscoreES10_S10_EEEEENS4_23SM90_TMA_LOAD_MULTICASTENS4_14ComposedLayoutINS4_7SwizzleILi2ELi4ELi3EEENS4_18smem_ptr_flag_bitsILi16EEENSV_INS5_IJNSA_ILi8EEESI_EEENS5_IJSI_SC_EEEEEEEvNS4_8identityES13_S1D_vS1E_EENS_8epilogue10collective6detail29Sm90TmaWarpSpecializedAdapterINS1H_15DefaultEpilogueISK_SL_SL_NS1G_6thread17LinearCombinationISK_Li1EffLNS1L_9ScaleType4KindE0ELNS_15FloatRoundStyleE2ESK_EENS1_15EpilogueDefaultEEEEEvvEEEEvNT_6ParamsE --------------------------
	.section	.text._ZN7cutlass13device_kernelINS_4gemm6kernel13GemmUniversalIN4cute5tupleIJiiiiEEENS1_10collective13CollectiveMmaINS1_34MainloopSm90TmaGmmaWarpSpecializedILi3ENS5_IJNS4_1CILi2EEESB_NSA_ILi1EEEEEENS1_32KernelTmaWarpSpecializedPingpongEEENS5_IJNSA_ILi64EEENSA_ILi128EEENSA_ILi32EEEEEENS_10bfloat16_tENS5_IJlSC_lEEESK_SL_NS4_8TiledMMAINS4_8MMA_AtomIJNS4_4SM904GMMA28MMA_64x128x16_F32BF16BF16_SSILNSP_5MajorE0ELSR_0ELNSP_7ScaleInE1ELSS_1EEEEEENS4_6LayoutINS5_IJSC_SC_SC_EEENS5_IJNSA_ILi0EEESX_SX_EEEEENS5_IJNS4_10UnderscoreES10_S10_EEEEENS4_23SM90_TMA_LOAD_MULTICASTENS4_14ComposedLayoutINS4_7SwizzleILi2ELi4ELi3EEENS4_18smem_ptr_flag_bitsILi16EEENSV_INS5_IJNSA_ILi8EEESI_EEENS5_IJSI_SC_EEEEEEEvNS4_8identityES13_S1D_vS1E_EENS_8epilogue10collective6detail29Sm90TmaWarpSpecializedAdapterINS1H_15DefaultEpilogueISK_SL_SL_NS1G_6thread17LinearCombinationISK_Li1EffLNS1L_9ScaleType4KindE0ELNS_15FloatRoundStyleE2ESK_EENS1_15EpilogueDefaultEEEEEvvEEEEvNT_6ParamsE,"ax",@progbits
	.align	128
.text._ZN7cutlass13device_kernelINS_4gemm6kernel13GemmUniversalIN4cute5tupleIJiiiiEEENS1_10collective13CollectiveMmaINS1_34MainloopSm90TmaGmmaWarpSpecializedILi3ENS5_IJNS4_1CILi2EEESB_NSA_ILi1EEEEEENS1_32KernelTmaWarpSpecializedPingpongEEENS5_IJNSA_ILi64EEENSA_ILi128EEENSA_ILi32EEEEEENS_10bfloat16_tENS5_IJlSC_lEEESK_SL_NS4_8TiledMMAINS4_8MMA_AtomIJNS4_4SM904GMMA28MMA_64x128x16_F32BF16BF16_SSILNSP_5MajorE0ELSR_0ELNSP_7ScaleInE1ELSS_1EEEEEENS4_6LayoutINS5_IJSC_SC_SC_EEENS5_IJNSA_ILi0EEESX_SX_EEEEENS5_IJNS4_10UnderscoreES10_S10_EEEEENS4_23SM90_TMA_LOAD_MULTICASTENS4_14ComposedLayoutINS4_7SwizzleILi2ELi4ELi3EEENS4_18smem_ptr_flag_bitsILi16EEENSV_INS5_IJNSA_ILi8EEESI_EEENS5_IJSI_SC_EEEEEEEvNS4_8identityES13_S1D_vS1E_EENS_8epilogue10collective6detail29Sm90TmaWarpSpecializedAdapterINS1H_15DefaultEpilogueISK_SL_SL_NS1G_6thread17LinearCombinationISK_Li1EffLNS1L_9ScaleType4KindE0ELNS_15FloatRoundStyleE2ESK_EENS1_15EpilogueDefaultEEEEEvvEEEEvNT_6ParamsE:
        .type           _ZN7cutlass13device_kernelINS_4gemm6kernel13GemmUniversalIN4cute5tupleIJiiiiEEENS1_10collective13CollectiveMmaINS1_34MainloopSm90TmaGmmaWarpSpecializedILi3ENS5_IJNS4_1CILi2EEESB_NSA_ILi1EEEEEENS1_32KernelTmaWarpSpecializedPingpongEEENS5_IJNSA_ILi64EEENSA_ILi128EEENSA_ILi32EEEEEENS_10bfloat16_tENS5_IJlSC_lEEESK_SL_NS4_8TiledMMAINS4_8MMA_AtomIJNS4_4SM904GMMA28MMA_64x128x16_F32BF16BF16_SSILNSP_5MajorE0ELSR_0ELNSP_7ScaleInE1ELSS_1EEEEEENS4_6LayoutINS5_IJSC_SC_SC_EEENS5_IJNSA_ILi0EEESX_SX_EEEEENS5_IJNS4_10UnderscoreES10_S10_EEEEENS4_23SM90_TMA_LOAD_MULTICASTENS4_14ComposedLayoutINS4_7SwizzleILi2ELi4ELi3EEENS4_18smem_ptr_flag_bitsILi16EEENSV_INS5_IJNSA_ILi8EEESI_EEENS5_IJSI_SC_EEEEEEEvNS4_8identityES13_S1D_vS1E_EENS_8epilogue10collective6detail29Sm90TmaWarpSpecializedAdapterINS1H_15DefaultEpilogueISK_SL_SL_NS1G_6thread17LinearCombinationISK_Li1EffLNS1L_9ScaleType4KindE0ELNS_15FloatRoundStyleE2ESK_EENS1_15EpilogueDefaultEEEEEvvEEEEvNT_6ParamsE,@function
        .size           _ZN7cutlass13device_kernelINS_4gemm6kernel13GemmUniversalIN4cute5tupleIJiiiiEEENS1_10collective13CollectiveMmaINS1_34MainloopSm90TmaGmmaWarpSpecializedILi3ENS5_IJNS4_1CILi2EEESB_NSA_ILi1EEEEEENS1_32KernelTmaWarpSpecializedPingpongEEENS5_IJNSA_ILi64EEENSA_ILi128EEENSA_ILi32EEEEEENS_10bfloat16_tENS5_IJlSC_lEEESK_SL_NS4_8TiledMMAINS4_8MMA_AtomIJNS4_4SM904GMMA28MMA_64x128x16_F32BF16BF16_SSILNSP_5MajorE0ELSR_0ELNSP_7ScaleInE1ELSS_1EEEEEENS4_6LayoutINS5_IJSC_SC_SC_EEENS5_IJNSA_ILi0EEESX_SX_EEEEENS5_IJNS4_10UnderscoreES10_S10_EEEEENS4_23SM90_TMA_LOAD_MULTICASTENS4_14ComposedLayoutINS4_7SwizzleILi2ELi4ELi3EEENS4_18smem_ptr_flag_bitsILi16EEENSV_INS5_IJNSA_ILi8EEESI_EEENS5_IJSI_SC_EEEEEEEvNS4_8identityES13_S1D_vS1E_EENS_8epilogue10collective6detail29Sm90TmaWarpSpecializedAdapterINS1H_15DefaultEpilogueISK_SL_SL_NS1G_6thread17LinearCombinationISK_Li1EffLNS1L_9ScaleType4KindE0ELNS_15FloatRoundStyleE2ESK_EENS1_15EpilogueDefaultEEEEEvvEEEEvNT_6ParamsE,(.L_x_199 - _ZN7cutlass13device_kernelINS_4gemm6kernel13GemmUniversalIN4cute5tupleIJiiiiEEENS1_10collective13CollectiveMmaINS1_34MainloopSm90TmaGmmaWarpSpecializedILi3ENS5_IJNS4_1CILi2EEESB_NSA_ILi1EEEEEENS1_32KernelTmaWarpSpecializedPingpongEEENS5_IJNSA_ILi64EEENSA_ILi128EEENSA_ILi32EEEEEENS_10bfloat16_tENS5_IJlSC_lEEESK_SL_NS4_8TiledMMAINS4_8MMA_AtomIJNS4_4SM904GMMA28MMA_64x128x16_F32BF16BF16_SSILNSP_5MajorE0ELSR_0ELNSP_7ScaleInE1ELSS_1EEEEEENS4_6LayoutINS5_IJSC_SC_SC_EEENS5_IJNSA_ILi0EEESX_SX_EEEEENS5_IJNS4_10UnderscoreES10_S10_EEEEENS4_23SM90_TMA_LOAD_MULTICASTENS4_14ComposedLayoutINS4_7SwizzleILi2ELi4ELi3EEENS4_18smem_ptr_flag_bitsILi16EEENSV_INS5_IJNSA_ILi8EEESI_EEENS5_IJSI_SC_EEEEEEEvNS4_8identityES13_S1D_vS1E_EENS_8epilogue10collective6detail29Sm90TmaWarpSpecializedAdapterINS1H_15DefaultEpilogueISK_SL_SL_NS1G_6thread17LinearCombinationISK_Li1EffLNS1L_9ScaleType4KindE0ELNS_15FloatRoundStyleE2ESK_EENS1_15EpilogueDefaultEEEEEvvEEEEvNT_6ParamsE)
        .other          _ZN7cutlass13device_kernelINS_4gemm6kernel13GemmUniversalIN4cute5tupleIJiiiiEEENS1_10collective13CollectiveMmaINS1_34MainloopSm90TmaGmmaWarpSpecializedILi3ENS5_IJNS4_1CILi2EEESB_NSA_ILi1EEEEEENS1_32KernelTmaWarpSpecializedPingpongEEENS5_IJNSA_ILi64EEENSA_ILi128EEENSA_ILi32EEEEEENS_10bfloat16_tENS5_IJlSC_lEEESK_SL_NS4_8TiledMMAINS4_8MMA_AtomIJNS4_4SM904GMMA28MMA_64x128x16_F32BF16BF16_SSILNSP_5MajorE0ELSR_0ELNSP_7ScaleInE1ELSS_1EEEEEENS4_6LayoutINS5_IJSC_SC_SC_EEENS5_IJNSA_ILi0EEESX_SX_EEEEENS5_IJNS4_10UnderscoreES10_S10_EEEEENS4_23SM90_TMA_LOAD_MULTICASTENS4_14ComposedLayoutINS4_7SwizzleILi2ELi4ELi3EEENS4_18smem_ptr_flag_bitsILi16EEENSV_INS5_IJNSA_ILi8EEESI_EEENS5_IJSI_SC_EEEEEEEvNS4_8identityES13_S1D_vS1E_EENS_8epilogue10collective6detail29Sm90TmaWarpSpecializedAdapterINS1H_15DefaultEpilogueISK_SL_SL_NS1G_6thread17LinearCombinationISK_Li1EffLNS1L_9ScaleType4KindE0ELNS_15FloatRoundStyleE2ESK_EENS1_15EpilogueDefaultEEEEEvvEEEEvNT_6ParamsE,@"STO_CUDA_ENTRY STV_DEFAULT"
_ZN7cutlass13device_kernelINS_4gemm6kernel13GemmUniversalIN4cute5tupleIJiiiiEEENS1_10collective13CollectiveMmaINS1_34MainloopSm90TmaGmmaWarpSpecializedILi3ENS5_IJNS4_1CILi2EEESB_NSA_ILi1EEEEEENS1_32KernelTmaWarpSpecializedPingpongEEENS5_IJNSA_ILi64EEENSA_ILi128EEENSA_ILi32EEEEEENS_10bfloat16_tENS5_IJlSC_lEEESK_SL_NS4_8TiledMMAINS4_8MMA_AtomIJNS4_4SM904GMMA28MMA_64x128x16_F32BF16BF16_SSILNSP_5MajorE0ELSR_0ELNSP_7ScaleInE1ELSS_1EEEEEENS4_6LayoutINS5_IJSC_SC_SC_EEENS5_IJNSA_ILi0EEESX_SX_EEEEENS5_IJNS4_10UnderscoreES10_S10_EEEEENS4_23SM90_TMA_LOAD_MULTICASTENS4_14ComposedLayoutINS4_7SwizzleILi2ELi4ELi3EEENS4_18smem_ptr_flag_bitsILi16EEENSV_INS5_IJNSA_ILi8EEESI_EEENS5_IJSI_SC_EEEEEEEvNS4_8identityES13_S1D_vS1E_EENS_8epilogue10collective6detail29Sm90TmaWarpSpecializedAdapterINS1H_15DefaultEpilogueISK_SL_SL_NS1G_6thread17LinearCombinationISK_Li1EffLNS1L_9ScaleType4KindE0ELNS_15FloatRoundStyleE2ESK_EENS1_15EpilogueDefaultEEEEEvvEEEEvNT_6ParamsE:
[----:B------:R-:W0:Y:S02]  /*0000*/  LDC R1, c[0x0][0x28] ;  /* 0x00000a00ff017b82 */ /* 0x000e240000000800 */
[----:B0-----:R-:W-:Y:S01]  /*0010*/  VIADD R1, R1, 0xfffffff8 ;  /* 0xfffffff801017836 */ /* 0x001fe20000000000 */
[----:B------:R-:W0:Y:S01]  /*0020*/  S2R R4, SR_TID.X ;  /* 0x0000000000047919 */ /* 0x000e220000002100 */
[----:B------:R-:W-:Y:S01]  /*0030*/  ELECT P0, URZ, PT ;  /* 0x00000000003f782f */ /* 0x000fe20003800000 */
[----:B------:R-:W-:Y:S01]  /*0040*/  BSSY B0, `(.L_x_0) ;  /* 0x000000f000007945 */ /* 0x000fe20003800000 */
[--C-:B0-----:R-:W-:Y:S02]  /*0050*/  SHF.R.U32.HI R2, RZ, 0x5, R4.reuse ;  /* 0x00000005ff027819 */ /* 0x101fe40000011604 */
[----:B------:R-:W-:-:S03]  /*0060*/  SHF.R.U32.HI R7, RZ, 0x7, R4 ;  /* 0x00000007ff077819 */ /* 0x000fc60000011604 */
[----:B------:R-:W0:Y:S04]  /*0070*/  SHFL.IDX PT, R5, R2, RZ, 0x1f ;  /* 0x00001fff02057589 */ /* 0x000e2800000e0000 */
[----:B------:R1:W2:Y:S01]  /*0080*/  SHFL.IDX PT, R10, R7, RZ, 0x1f ;  /* 0x00001fff070a7589 */ /* 0x0002a200000e0000 */
[----:B0-----:R-:W-:-:S13]  /*0090*/  ISETP.NE.OR P0, PT, R5, RZ, !P0 ;  /* 0x000000ff0500720c */ /* 0x001fda0004705670 */
[----:B-12---:R-:W-:Y:S05]  /*00a0*/  @P0 BRA `(.L_x_1) ;  /* 0x0000000000200947 */ /* 0x006fea0003800000 */
[----:B------:R-:W-:Y:S02]  /*00b0*/  ULDC.64 UR4, c[0x0][0x198] ;  /* 0x0000660000047ab9 */ /* 0x000fe40000000a00 */
[----:B------:R-:W-:Y:S02]  /*00c0*/  UIADD3 UR6, UP0, UR4, 0xf0, URZ ;  /* 0x000000f004067890 */ /* 0x000fe4000ff1e03f */
[----:B------:R-:W-:Y:S02]  /*00d0*/  UIADD3 UR4, UP1, UR4, 0x1f0, URZ ;  /* 0x000001f004047890 */ /* 0x000fe4000ff3e03f */
[----:B------:R-:W-:Y:S02]  /*00e0*/  UIADD3.X UR7, URZ, UR5, URZ, UP0, !UPT ;  /* 0x000000053f077290 */ /* 0x000fe400087fe43f */
[----:B------:R-:W-:-:S07]  /*00f0*/  UIADD3.X UR5, URZ, UR5, URZ, UP1, !UPT ;  /* 0x000000053f057290 */ /* 0x000fce0008ffe43f */
[----:B------:R0:W-:Y:S02]  /*0100*/  UTMACCTL.PF [UR6] ;  /* 0x00000000060079b9 */ /* 0x0001e40008040000 */
[----:B------:R0:W-:Y:S02]  /*0110*/  UTMACCTL.PF [UR4] ;  /* 0x00000000040079b9 */ /* 0x0001e40008040000 */
[----:B0-----:R-:W-:Y:S01]  /*0120*/  NOP ;  /* 0x0000000000007918 */ /* 0x001fe20000000000 */
.L_x_1:
[----:B------:R-:W-:Y:S05]  /*0130*/  BSYNC B0 ;  /* 0x0000000000007941 */ /* 0x000fea0003800000 */
.L_x_0:
[----:B------:R-:W0:Y:S01]  /*0140*/  SHFL.IDX PT, R8, R2, RZ, 0x1f ;  /* 0x00001fff02087589 */ /* 0x000e2200000e0000 */
[----:B------:R-:W-:-:S04]  /*0150*/  SHF.R.S32.HI R3, RZ, 0x1f, R4 ;  /* 0x0000001fff037819 */ /* 0x000fc80000011404 */
[----:B------:R-:W-:Y:S02]  /*0160*/  LEA.HI R3, R3, R4, RZ, 0x7 ;  /* 0x0000000403037211 */ /* 0x000fe400078f38ff */
[----:B0-----:R-:W-:-:S13]  /*0170*/  ISETP.NE.AND P0, PT, R8, RZ, PT ;  /* 0x000000ff0800720c */ /* 0x001fda0003f05270 */
[----:B------:R-:W-:Y:S05]  /*0180*/  @P0 BRA `(.L_x_2) ;  /* 0x0000000000500947 */ /* 0x000fea0003800000 */
[----:B------:R-:W0:Y:S01]  /*0190*/  S2UR UR8, SR_CgaCtaId ;  /* 0x00000000000879c3 */ /* 0x000e220000008800 */
[----:B------:R-:W-:Y:S01]  /*01a0*/  UMOV UR4, 0x400 ;  /* 0x0000040000047882 */ /* 0x000fe20000000000 */
[----:B------:R-:W-:Y:S01]  /*01b0*/  UMOV UR5, 0x1 ;  /* 0x0000000100057882 */ /* 0x000fe20000000000 */
[----:B------:R-:W-:Y:S01]  /*01c0*/  UMOV UR6, 0x3 ;  /* 0x0000000300067882 */ /* 0x000fe20000000000 */
[----:B------:R-:W-:Y:S01]  /*01d0*/  ELECT P0, URZ, PT ;  /* 0x00000000003f782f */ /* 0x000fe20003800000 */
[----:B------:R-:W-:-:S04]  /*01e0*/  UIADD3 UR6, -UR6, 0x100000, URZ ;  /* 0x0010000006067890 */ /* 0x000fc8000fffe13f */
[----:B------:R-:W-:Y:S02]  /*01f0*/  USHF.L.U32 UR7, UR6, 0xb, URZ ;  /* 0x0000000b06077899 */ /* 0x000fe4000800063f */
[----:B------:R-:W-:Y:S02]  /*0200*/  USHF.L.U32 UR6, UR6, 0x1, URZ ;  /* 0x0000000106067899 */ /* 0x000fe4000800063f */
[----:B0-----:R-:W-:Y:S02]  /*0210*/  ULEA UR8, UR8, UR4, 0x18 ;  /* 0x0000000408087291 */ /* 0x001fe4000f8ec03f */
[----:B------:R-:W-:-:S04]  /*0220*/  UIADD3 UR4, -UR5, 0x100000, URZ ;  /* 0x0010000005047890 */ /* 0x000fc8000fffe13f */
[----:B------:R-:W-:Y:S02]  /*0230*/  USHF.L.U32 UR5, UR4, 0xb, URZ ;  /* 0x0000000b04057899 */ /* 0x000fe4000800063f */
[----:B------:R-:W-:Y:S01]  /*0240*/  USHF.L.U32 UR4, UR4, 0x1, URZ ;  /* 0x0000000104047899 */ /* 0x000fe2000800063f */
[----:B------:R-:W0:Y:S11]  /*0250*/  FENCE.VIEW.ASYNC.S ;  /* 0x00000000000073c6 */ /* 0x000e360000000000 */
[----:B0-----:R0:W1:Y:S01]  /*0260*/  SYNCS.EXCH.64 URZ, [UR8], UR4 ;  /* 0x00000004083f75b2 */ /* 0x0010620008000100 */
[----:B------:R0:W2:Y:S01]  /*0270*/  SYNCS.EXCH.64 URZ, [UR8+0x18], UR6 ;  /* 0x00001806083f75b2 */ /* 0x0000a20008000100 */
[----:B------:R0:W3:Y:S01]  /*0280*/  SYNCS.EXCH.64 URZ, [UR8+0x8], UR4 ;  /* 0x00000804083f75b2 */ /* 0x0000e20008000100 */
[----:B------:R0:W4:Y:S01]  /*0290*/  SYNCS.EXCH.64 URZ, [UR8+0x20], UR6 ;  /* 0x00002006083f75b2 */ /* 0x0001220008000100 */
[----:B------:R0:W0:Y:S01]  /*02a0*/  SYNCS.EXCH.64 URZ, [UR8+0x10], UR4 ;  /* 0x00001004083f75b2 */ /* 0x0000220008000100 */
[----:B------:R0:W0:Y:S01]  /*02b0*/  SYNCS.EXCH.64 URZ, [UR8+0x28], UR6 ;  /* 0x00002806083f75b2 */ /* 0x0000220008000100 */
[----:B------:R-:W-:Y:S01]  /*02c0*/  NOP ;  /* 0x0000000000007918 */ /* 0x000fe20000000000 */
.L_x_2:
[----:B------:R-:W5:Y:S01]  /*02d0*/  SHFL.IDX PT, R13, R2, RZ, 0x1f ;  /* 0x00001fff020d7589 */ /* 0x000f6200000e0000 */
[----:B------:R-:W1:Y:S01]  /*02e0*/  S2UR UR12, SR_CTAID.X ;  /* 0x00000000000c79c3 */ /* 0x000e620000002500 */
[----:B------:R-:W-:Y:S02]  /*02f0*/  LOP3.LUT R3, R3, 0xffffff80, RZ, 0xc0, !PT ;  /* 0xffffff8003037812 */ /* 0x000fe400078ec0ff */
[----:B------:R-:W-:Y:S01]  /*0300*/  ELECT P0, URZ, PT ;  /* 0x00000000003f782f */ /* 0x000fe20003800000 */
[----:B------:R2:W3:Y:S01]  /*0310*/  SHFL.IDX PT, R12, R2, RZ, 0x1f ;  /* 0x00001fff020c7589 */ /* 0x0004e200000e0000 */
[----:B------:R-:W-:Y:S01]  /*0320*/  ELECT P1, URZ, PT ;  /* 0x00000000003f782f */ /* 0x000fe20003820000 */
[----:B------:R-:W-:Y:S01]  /*0330*/  NOP ;  /* 0x0000000000007918 */ /* 0x000fe20000000000 */
[----:B------:R-:W-:Y:S01]  /*0340*/  IMAD.IADD R3, R4, 0x1, -R3 ;  /* 0x0000000104037824 */ /* 0x000fe200078e0a03 */
[----:B------:R-:W4:Y:S01]  /*0350*/  S2R R6, SR_CTAID.Y ;  /* 0x0000000000067919 */ /* 0x000f220000002600 */
[----:B0-----:R-:W-:Y:S01]  /*0360*/  ULDC UR4, c[0x0][0x150] ;  /* 0x0000540000047ab9 */ /* 0x001fe20000000800 */
[----:B------:R-:W0:Y:S01]  /*0370*/  LDC R14, c[0x0][0x144] ;  /* 0x00005100ff0e7b82 */ /* 0x000e220000000800 */
[----:B------:R-:W-:Y:S01]  /*0380*/  UMOV UR11, 0x80 ;  /* 0x00000080000b7882 */ /* 0x000fe20000000000 */
[----:B------:R-:W-:Y:S01]  /*0390*/  SHF.R.S32.HI R0, RZ, 0x1f, R3 ;  /* 0x0000001fff007819 */ /* 0x000fe20000011403 */
[----:B------:R-:W-:Y:S01]  /*03a0*/  NOP ;  /* 0x0000000000007918 */ /* 0x000fe20000000000 */
[C---:B------:R-:W-:Y:S01]  /*03b0*/  VIADD R35, R10.reuse, 0xffffffff ;  /* 0xffffffff0a237836 */ /* 0x040fe20000000000 */
[----:B------:R-:W-:Y:S01]  /*03c0*/  ISETP.NE.AND P4, PT, R10, RZ, PT ;  /* 0x000000ff0a00720c */ /* 0x000fe20003f85270 */
[----:B------:R-:W-:Y:S01]  /*03d0*/  IMAD.MOV.U32 R89, RZ, RZ, 0x1 ;  /* 0x00000001ff597424 */ /* 0x000fe200078e00ff */
[----:B------:R-:W-:Y:S01]  /*03e0*/  LEA.HI R9, R0, R3, RZ, 0x3 ;  /* 0x0000000300097211 */ /* 0x000fe200078f18ff */
[----:B------:R-:W0:Y:S01]  /*03f0*/  LDC R15, c[0x0][0x140] ;  /* 0x00005000ff0f7b82 */ /* 0x000e220000000800 */
[----:B------:R-:W-:-:S02]  /*0400*/  ISETP.GE.U32.AND P6, PT, R35, 0x2, PT ;  /* 0x000000022300780c */ /* 0x000fc40003fc6070 */
[--C-:B------:R-:W-:Y:S02]  /*0410*/  SHF.R.S32.HI R11, RZ, 0x3, R9.reuse ;  /* 0x00000003ff0b7819 */ /* 0x100fe40000011409 */
[----:B--2---:R-:W-:Y:S02]  /*0420*/  SHF.R.S32.HI R2, RZ, 0x1f, R9 ;  /* 0x0000001fff027819 */ /* 0x004fe40000011409 */
[----:B------:R-:W-:Y:S01]  /*0430*/  SHF.R.S32.HI R9, RZ, 0x1f, R8 ;  /* 0x0000001fff097819 */ /* 0x000fe20000011408 */
[----:B------:R-:W2:Y:S01]  /*0440*/  LDC R25, c[0x0][0x148] ;  /* 0x00005200ff197b82 */ /* 0x000ea20000000800 */
[----:B-----5:R-:W-:Y:S02]  /*0450*/  ISETP.NE.OR P0, PT, R13, RZ, !P0 ;  /* 0x000000ff0d00720c */ /* 0x020fe40004705670 */
[----:B-1----:R-:W-:Y:S02]  /*0460*/  I2FP.F32.U32 R13, UR12 ;  /* 0x0000000c000d7c45 */ /* 0x002fe40008201000 */
[----:B------:R-:W-:-:S02]  /*0470*/  LEA.HI R2, R2, R11, RZ, 0x2 ;  /* 0x0000000b02027211 */ /* 0x000fc400078f10ff */
[----:B------:R-:W-:Y:S01]  /*0480*/  LEA.HI R9, R9, R8, RZ, 0x2 ;  /* 0x0000000809097211 */ /* 0x000fe200078f10ff */
[----:B------:R-:W-:Y:S01]  /*0490*/  FMUL R13, R13, UR4 ;  /* 0x000000040d0d7c20 */ /* 0x000fe20008400000 */
[----:B---3--:R-:W-:Y:S01]  /*04a0*/  ISETP.NE.OR P1, PT, R12, RZ, !P1 ;  /* 0x000000ff0c00720c */ /* 0x008fe20004f25670 */
[----:B------:R-:W-:Y:S01]  /*04b0*/  ULDC UR4, c[0x0][0x154] ;  /* 0x0000550000047ab9 */ /* 0x000fe20000000800 */
[----:B------:R-:W-:Y:S02]  /*04c0*/  LOP3.LUT R12, R2, 0xfffffffc, RZ, 0xc0, !PT ;  /* 0xfffffffc020c7812 */ /* 0x000fe400078ec0ff */
[----:B------:R-:W-:Y:S01]  /*04d0*/  LOP3.LUT R9, R9, 0x3ffffffc, RZ, 0xc0, !PT ;  /* 0x3ffffffc09097812 */ /* 0x000fe200078ec0ff */
[----:B------:R-:W1:Y:S01]  /*04e0*/  F2I.U32.TRUNC.NTZ R13, R13 ;  /* 0x0000000d000d7305 */ /* 0x000e62000020f000 */
[----:B------:R-:W-:Y:S01]  /*04f0*/  SHF.R.S32.HI R2, RZ, 0x1f, R5 ;  /* 0x0000001fff027819 */ /* 0x000fe20000011405 */
[----:B------:R-:W-:Y:S01]  /*0500*/  IMAD.IADD R12, R11, 0x1, -R12 ;  /* 0x000000010b0c7824 */ /* 0x000fe200078e0a0c */
[----:B------:R-:W-:Y:S01]  /*0510*/  VOTEU.ALL UP1, P0 ;  /* 0x00000000003f7886 */ /* 0x000fe20000020000 */
[----:B------:R-:W-:Y:S01]  /*0520*/  IMAD.IADD R9, R8, 0x1, -R9 ;  /* 0x0000000108097824 */ /* 0x000fe200078e0a09 */
[----:B------:R-:W-:Y:S01]  /*0530*/  LEA.HI R2, R2, R5, RZ, 0x2 ;  /* 0x0000000502027211 */ /* 0x000fe200078f10ff */
[----:B------:R-:W-:Y:S01]  /*0540*/  VOTEU.ALL UP0, P0 ;  /* 0x00000000003f7886 */ /* 0x000fe20000000000 */
[----:B----4-:R-:W-:Y:S01]  /*0550*/  I2FP.F32.U32 R8, R6 ;  /* 0x0000000600087245 */ /* 0x010fe20000201000 */
[----:B------:R-:W-:Y:S01]  /*0560*/  IMAD R9, R9, 0x4, R12 ;  /* 0x0000000409097824 */ /* 0x000fe200078e020c */
[----:B------:R-:W-:Y:S01]  /*0570*/  LOP3.LUT R2, R2, 0xfffffffc, RZ, 0xc0, !PT ;  /* 0xfffffffc02027812 */ /* 0x000fe200078ec0ff */
[----:B------:R-:W-:Y:S01]  /*0580*/  VOTEU.ALL UP2, P1 ;  /* 0x00000000003f7886 */ /* 0x000fe20000840000 */
[----:B------:R-:W3:Y:S01]  /*0590*/  @!UP1 S2UR UR7, SR_CgaCtaId ;  /* 0x00000000000799c3 */ /* 0x000ee20000008800 */
[----:B------:R-:W-:Y:S01]  /*05a0*/  FMUL R8, R8, UR4 ;  /* 0x0000000408087c20 */ /* 0x000fe20008400000 */
[----:B------:R-:W-:Y:S01]  /*05b0*/  IMAD.SHL.U32 R88, R9, 0x4, RZ ;  /* 0x0000000409587824 */ /* 0x000fe200078e00ff */
[----:B------:R-:W-:Y:S01]  /*05c0*/  UMOV UR4, 0x20 ;  /* 0x0000002000047882 */ /* 0x000fe20000000000 */
[----:B------:R-:W-:Y:S01]  /*05d0*/  IMAD.IADD R5, R5, 0x1, -R2 ;  /* 0x0000000105057824 */ /* 0x000fe200078e0a02 */
[----:B------:R-:W-:Y:S01]  /*05e0*/  LEA.HI R2, R9, R9, RZ, 0x1 ;  /* 0x0000000909027211 */ /* 0x000fe200078f08ff */
[----:B-1----:R-:W-:Y:S01]  /*05f0*/  IMAD.MOV R13, RZ, RZ, -R13 ;  /* 0x000000ffff0d7224 */ /* 0x002fe200078e0a0d */
[----:B------:R-:W1:Y:S01]  /*0600*/  F2I.U32.TRUNC.NTZ R8, R8 ;  /* 0x0000000800087305 */ /* 0x000e62000020f000 */
[----:B------:R-:W4:Y:S01]  /*0610*/  @!UP2 S2UR UR10, SR_CgaCtaId ;  /* 0x00000000000aa9c3 */ /* 0x000f220000008800 */
[----:B------:R-:W-:Y:S01]  /*0620*/  LOP3.LUT R2, R2, 0xfffffffe, RZ, 0xc0, !PT ;  /* 0xfffffffe02027812 */ /* 0x000fe200078ec0ff */
[----:B0-----:R-:W-:Y:S01]  /*0630*/  IMAD R21, R14, R13, UR12 ;  /* 0x0000000c0e157e24 */ /* 0x001fe2000f8e020d */
[----:B------:R-:W-:Y:S01]  /*0640*/  @!UP1 UMOV UR6, 0x400 ;  /* 0x0000040000069882 */ /* 0x000fe20000000000 */
[----:B------:R-:W-:-:S04]  /*0650*/  @!UP1 UIADD3 UR4, -UR4, 0x100000, URZ ;  /* 0x0010000004049890 */ /* 0x000fc8000fffe13f */
[----:B------:R-:W-:Y:S02]  /*0660*/  @!UP1 USHF.L.U32 UR5, UR4, 0xb, URZ ;  /* 0x0000000b04059899 */ /* 0x000fe4000800063f */
[----:B------:R-:W-:Y:S01]  /*0670*/  @!UP1 USHF.L.U32 UR4, UR4, 0x1, URZ ;  /* 0x0000000104049899 */ /* 0x000fe2000800063f */
[C---:B------:R-:W-:Y:S01]  /*0680*/  LOP3.LUT R88, R9.reuse, 0xc, R88, 0x78, !PT ;  /* 0x0000000c09587812 */ /* 0x040fe200078e7858 */
[----:B------:R-:W-:Y:S01]  /*0690*/  IMAD.IADD R2, R9, 0x1, -R2 ;  /* 0x0000000109027824 */ /* 0x000fe200078e0a02 */
[----:B------:R-:W-:Y:S01]  /*06a0*/  @!UP2 UMOV UR9, 0x400 ;  /* 0x000004000009a882 */ /* 0x000fe20000000000 */
[----:B------:R-:W-:Y:S01]  /*06b0*/  VOTEU.ALL UP3, P1 ;  /* 0x00000000003f7886 */ /* 0x000fe20000860000 */
[----:B------:R-:W-:Y:S01]  /*06c0*/  VOTEU.ALL UP4, P1 ;  /* 0x00000000003f7886 */ /* 0x000fe20000880000 */
[----:B------:R-:W-:Y:S01]  /*06d0*/  VOTEU.ALL UP5, P1 ;  /* 0x00000000003f7886 */ /* 0x000fe200008a0000 */
[----:B------:R-:W-:Y:S01]  /*06e0*/  ISETP.NE.AND P3, PT, R2, R21, PT ;  /* 0x000000150200720c */ /* 0x000fe20003f65270 */
[----:B------:R0:W0:Y:S01]  /*06f0*/  SHFL.IDX PT, R14, R7, RZ, 0x1f ;  /* 0x00001fff070e7589 */ /* 0x00002200000e0000 */
[----:B------:R-:W-:Y:S01]  /*0700*/  ISETP.EQ.U32.AND P2, PT, R15, 0x1, PT ;  /* 0x000000010f00780c */ /* 0x000fe20003f42070 */
[----:B-1----:R-:W-:Y:S01]  /*0710*/  IMAD.MOV R20, RZ, RZ, -R8 ;  /* 0x000000ffff147224 */ /* 0x002fe200078e0a08 */
[----:B---3--:R-:W-:-:S02]  /*0720*/  @!UP1 ULEA UR8, UR7, UR6, 0x18 ;  /* 0x0000000607089291 */ /* 0x008fc4000f8ec03f */
[----:B------:R-:W-:-:S04]  /*0730*/  @!UP2 UIADD3 UR6, -UR11, 0x100000, URZ ;  /* 0x001000000b06a890 */ /* 0x000fc8000fffe13f */
[----:B------:R-:W-:Y:S02]  /*0740*/  @!UP2 USHF.L.U32 UR7, UR6, 0xb, URZ ;  /* 0x0000000b0607a899 */ /* 0x000fe4000800063f */
[----:B------:R-:W-:Y:S01]  /*0750*/  @!UP2 USHF.L.U32 UR6, UR6, 0x1, URZ ;  /* 0x000000010606a899 */ /* 0x000fe2000800063f */
[----:B--2---:R-:W-:Y:S01]  /*0760*/  IMAD R9, R25, R20, R6 ;  /* 0x0000001419097224 */ /* 0x004fe200078e0206 */
[----:B------:R-:W-:Y:S01]  /*0770*/  VOTEU.ALL UP1, P0 ;  /* 0x00000000003f7886 */ /* 0x000fe20000020000 */
[----:B------:R-:W-:Y:S01]  /*0780*/  LOP3.LUT P0, RZ, R3, 0x7, RZ, 0xc0, !PT ;  /* 0x0000000703ff7812 */ /* 0x000fe2000780c0ff */
[----:B----4-:R-:W-:Y:S01]  /*0790*/  @!UP2 ULEA UR9, UR10, UR9, 0x18 ;  /* 0x000000090a09a291 */ /* 0x010fe2000f8ec03f */
[----:B------:R-:W-:Y:S01]  /*07a0*/  @P3 LEA.HI R2, R88, R88, RZ, 0x1 ;  /* 0x0000005858023211 */ /* 0x000fe200078f08ff */
[----:B------:R-:W-:Y:S01]  /*07b0*/  VOTEU.ALL UP2, P1 ;  /* 0x00000000003f7886 */ /* 0x000fe20000840000 */
[----:B------:R-:W-:Y:S01]  /*07c0*/  ISETP.NE.AND P1, PT, R5, 0x3, PT ;  /* 0x000000030500780c */ /* 0x000fe20003f25270 */
[----:B------:R-:W1:Y:S02]  /*07d0*/  FENCE.VIEW.ASYNC.S ;  /* 0x00000000000073c6 */ /* 0x000e640000000000 */
[----:B-1----:R1:W2:Y:S01]  /*07e0*/  @!UP0 SYNCS.EXCH.64 URZ, [UR8+0x60], UR4 ;  /* 0x00006004083f85b2 */ /* 0x0022a20008000100 */
[----:B------:R-:W-:-:S02]  /*07f0*/  @P3 SHF.R.S32.HI R2, RZ, 0x1, R2 ;  /* 0x00000001ff023819 */ /* 0x000fc40000011402 */
[----:B------:R-:W-:Y:S02]  /*0800*/  ISETP.EQ.OR P1, PT, R5, RZ, !P1 ;  /* 0x000000ff0500720c */ /* 0x000fe40004f22670 */
[----:B------:R-:W-:Y:S02]  /*0810*/  @P3 ISETP.NE.AND P5, PT, R2, R9, PT ;  /* 0x000000090200320c */ /* 0x000fe40003fa5270 */
[----:B------:R-:W-:Y:S02]  /*0820*/  ISETP.LT.U32.AND P0, PT, R88, 0x4, !P0 ;  /* 0x000000045800780c */ /* 0x000fe40004701070 */
[----:B------:R-:W-:Y:S02]  /*0830*/  ISETP.EQ.AND P1, PT, R10, RZ, P1 ;  /* 0x000000ff0a00720c */ /* 0x000fe40000f22270 */
[----:B------:R-:W-:Y:S02]  /*0840*/  SEL R2, RZ, 0x1, !P0 ;  /* 0x00000001ff027807 */ /* 0x000fe40004000000 */
[----:B------:R-:W-:-:S02]  /*0850*/  @P3 SEL R89, RZ, 0x1, P5 ;  /* 0x00000001ff593807 */ /* 0x000fc40002800000 */
[----:B------:R-:W-:Y:S01]  /*0860*/  SEL R16, RZ, 0x1, !P1 ;  /* 0x00000001ff107807 */ /* 0x000fe20004800000 */
[----:B------:R1:W3:Y:S01]  /*0870*/  @!UP1 SYNCS.EXCH.64 URZ, [UR8+0x68], UR4 ;  /* 0x00006804083f95b2 */ /* 0x0002e20008000100 */
[----:B------:R-:W-:Y:S01]  /*0880*/  NOP ;  /* 0x0000000000007918 */ /* 0x000fe20000000000 */
[----:B------:R-:W-:Y:S02]  /*0890*/  LOP3.LUT R89, R89, R2, RZ, 0xc0, !PT ;  /* 0x0000000259597212 */ /* 0x000fe400078ec0ff */
[----:B------:R-:W-:Y:S01]  /*08a0*/  SEL R16, R16, 0x2, P6 ;  /* 0x0000000210107807 */ /* 0x000fe20003000000 */
[----:B------:R1:W4:Y:S01]  /*08b0*/  @!UP2 SYNCS.EXCH.64 URZ, [UR9+0x40], UR6 ;  /* 0x00004006093fa5b2 */ /* 0x0003220008000100 */
[----:B------:R1:W0:Y:S01]  /*08c0*/  @!UP3 SYNCS.EXCH.64 URZ, [UR9+0x48], UR6 ;  /* 0x00004806093fb5b2 */ /* 0x0002220008000100 */
[----:B------:R1:W0:Y:S01]  /*08d0*/  @!UP4 SYNCS.EXCH.64 URZ, [UR9+0x50], UR6 ;  /* 0x00005006093fc5b2 */ /* 0x0002220008000100 */
[----:B------:R1:W0:Y:S01]  /*08e0*/  @!UP5 SYNCS.EXCH.64 URZ, [UR9+0x58], UR6 ;  /* 0x00005806093fd5b2 */ /* 0x0002220008000100 */
[----:B------:R-:W-:Y:S01]  /*08f0*/  NOP ;  /* 0x0000000000007918 */ /* 0x000fe20000000000 */
[----:B-12---:R-:W-:Y:S05]  /*0900*/  @!P2 BRA `(.L_x_3) ;  /* 0x000000000008a947 */ /* 0x006fea0003800000 */
[----:B0--34-:R-:W-:Y:S01]  /*0910*/  UCGABAR_ARV ;  /* 0x00000000000079c7 */ /* 0x019fe20008000000 */
[----:B------:R-:W-:Y:S05]  /*0920*/  BRA `(.L_x_4) ;  /* 0x0000000000047947 */ /* 0x000fea0003800000 */
.L_x_3:
[----:B0--34-:R-:W-:Y:S01]  /*0930*/  NOP ;  /* 0x0000000000007918 */ /* 0x019fe20000000000 */
.L_x_4:
[----:B------:R-:W-:Y:S01]  /*0940*/  ULDC.64 UR4, c[0x0][0x598] ;  /* 0x0001660000047ab9 */ /* 0x000fe20000000a00 */
[----:B------:R-:W-:Y:S01]  /*0950*/  ULDC.64 UR36, c[0x0][0x208] ;  /* 0x0000820000247ab9 */ /* 0x000fe20000000a00 */
[----:B------:R-:W-:-:S04]  /*0960*/  ISETP.NE.U32.AND P0, PT, RZ, UR4, PT ;  /* 0x00000004ff007c0c */ /* 0x000fc8000bf05070 */
[----:B------:R-:W-:-:S13]  /*0970*/  ISETP.NE.AND.EX P0, PT, RZ, UR5, PT, P0 ;  /* 0x00000005ff007c0c */ /* 0x000fda000bf05300 */
[----:B------:R-:W-:Y:S05]  /*0980*/  @!P0 BRA `(.L_x_5) ;  /* 0x00000000001c8947 */ /* 0x000fea0003800000 */
[----:B------:R-:W0:Y:S02]  /*0990*/  LDC.64 R8, c[0x0][0x598] ;  /* 0x00016600ff087b82 */ /* 0x000e240000000a00 */
[----:B0-----:R-:W2:Y:S02]  /*09a0*/  LDG.E.64 R8, desc[UR36][R8.64] ;  /* 0x0000002408087981 */ /* 0x001ea4000c1e1b00 */
[----:B--2---:R-:W-:-:S04]  /*09b0*/  ISETP.NE.U32.AND P0, PT, R8, RZ, PT ;  /* 0x000000ff0800720c */ /* 0x004fc80003f05070 */
[----:B------:R-:W-:-:S13]  /*09c0*/  ISETP.NE.AND.EX P0, PT, R9, RZ, PT, P0 ;  /* 0x000000ff0900720c */ /* 0x000fda0003f05300 */
[----:B------:R-:W-:Y:S05]  /*09d0*/  @!P0 BRA `(.L_x_5) ;  /* 0x0000000000088947 */ /* 0x000fea0003800000 */
[----:B------:R0:W5:Y:S01]  /*09e0*/  LD.E R90, desc[UR36][R8.64] ;  /* 0x00000024085a7980 */ /* 0x000162000c101900 */
[----:B------:R-:W-:Y:S05]  /*09f0*/  BRA `(.L_x_6) ;  /* 0x0000000000247947 */ /* 0x000fea0003800000 */
.L_x_5:
[----:B------:R-:W-:Y:S02]  /*0a00*/  ULDC.64 UR4, c[0x0][0x588] ;  /* 0x0001620000047ab9 */ /* 0x000fe40000000a00 */
[----:B------:R-:W-:-:S04]  /*0a10*/  ISETP.NE.U32.AND P0, PT, RZ, UR4, PT ;  /* 0x00000004ff007c0c */ /* 0x000fc8000bf05070 */
[----:B------:R-:W-:-:S13]  /*0a20*/  ISETP.NE.AND.EX P0, PT, RZ, UR5, PT, P0 ;  /* 0x00000005ff007c0c */ /* 0x000fda000bf05300 */
[----:B------:R-:W-:Y:S05]  /*0a30*/  @!P0 BRA `(.L_x_7) ;  /* 0x00000000000c8947 */ /* 0x000fea0003800000 */
[----:B------:R-:W0:Y:S02]  /*0a40*/  LDC.64 R90, c[0x0][0x588] ;  /* 0x00016200ff5a7b82 */ /* 0x000e240000000a00 */
[----:B0-----:R1:W5:Y:S01]  /*0a50*/  LDG.E R90, desc[UR36][R90.64] ;  /* 0x000000245a5a7981 */ /* 0x001362000c1e1900 */
[----:B------:R-:W-:Y:S05]  /*0a60*/  BRA `(.L_x_6) ;  /* 0x0000000000087947 */ /* 0x000fea0003800000 */
.L_x_7:
[----:B------:R-:W-:Y:S02]  /*0a70*/  ULDC UR4, c[0x0][0x580] ;  /* 0x0001600000047ab9 */ /* 0x000fe40000000800 */
[----:B------:R-:W-:-:S07]  /*0a80*/  IMAD.U32 R90, RZ, RZ, UR4 ;  /* 0x00000004ff5a7e24 */ /* 0x000fce000f8e00ff */
.L_x_6:
[----:B------:R-:W-:Y:S02]  /*0a90*/  ULDC.64 UR4, c[0x0][0x5a0] ;  /* 0x0001680000047ab9 */ /* 0x000fe40000000a00 */
[----:B------:R-:W-:-:S04]  /*0aa0*/  ISETP.NE.U32.AND P0, PT, RZ, UR4, PT ;  /* 0x00000004ff007c0c */ /* 0x000fc8000bf05070 */
[----:B------:R-:W-:-:S13]  /*0ab0*/  ISETP.NE.AND.EX P0, PT, RZ, UR5, PT, P0 ;  /* 0x00000005ff007c0c */ /* 0x000fda000bf05300 */
[----:B------:R-:W-:Y:S05]  /*0ac0*/  @!P0 BRA `(.L_x_8) ;  /* 0x00000000001c8947 */ /* 0x000fea0003800000 */
[----:B0-----:R-:W0:Y:S02]  /*0ad0*/  LDC.64 R8, c[0x0][0x5a0] ;  /* 0x00016800ff087b82 */ /* 0x001e240000000a00 */
[----:B0-----:R-:W2:Y:S02]  /*0ae0*/  LDG.E.64 R8, desc[UR36][R8.64] ;  /* 0x0000002408087981 */ /* 0x001ea4000c1e1b00 */
[----:B--2---:R-:W-:-:S04]  /*0af0*/  ISETP.NE.U32.AND P0, PT, R8, RZ, PT ;  /* 0x000000ff0800720c */ /* 0x004fc80003f05070 */
[----:B------:R-:W-:-:S13]  /*0b00*/  ISETP.NE.AND.EX P0, PT, R9, RZ, PT, P0 ;  /* 0x000000ff0900720c */ /* 0x000fda0003f05300 */
[----:B------:R-:W-:Y:S05]  /*0b10*/  @!P0 BRA `(.L_x_8) ;  /* 0x0000000000088947 */ /* 0x000fea0003800000 */
[----:B-1----:R0:W5:Y:S01]  /*0b20*/  LD.E R91, desc[UR36][R8.64] ;  /* 0x00000024085b7980 */ /* 0x002162000c101900 */
[----:B------:R-:W-:Y:S05]  /*0b30*/  BRA `(.L_x_9) ;  /* 0x0000000000247947 */ /* 0x000fea0003800000 */
.L_x_8:
[----:B------:R-:W-:Y:S02]  /*0b40*/  ULDC.64 UR4, c[0x0][0x590] ;  /* 0x0001640000047ab9 */ /* 0x000fe40000000a00 */
[----:B------:R-:W-:-:S04]  /*0b50*/  ISETP.NE.U32.AND P0, PT, RZ, UR4, PT ;  /* 0x00000004ff007c0c */ /* 0x000fc8000bf05070 */
[----:B------:R-:W-:-:S13]  /*0b60*/  ISETP.NE.AND.EX P0, PT, RZ, UR5, PT, P0 ;  /* 0x00000005ff007c0c */ /* 0x000fda000bf05300 */
[----:B------:R-:W-:Y:S05]  /*0b70*/  @!P0 BRA `(.L_x_10) ;  /* 0x00000000000c8947 */ /* 0x000fea0003800000 */
[----:B0-----:R-:W1:Y:S02]  /*0b80*/  LDC.64 R8, c[0x0][0x590] ;  /* 0x00016400ff087b82 */ /* 0x001e640000000a00 */
[----:B-1----:R1:W5:Y:S01]  /*0b90*/  LDG.E R91, desc[UR36][R8.64] ;  /* 0x00000024085b7981 */ /* 0x002362000c1e1900 */
[----:B------:R-:W-:Y:S05]  /*0ba0*/  BRA `(.L_x_9) ;  /* 0x0000000000087947 */ /* 0x000fea0003800000 */
.L_x_10:
[----:B------:R-:W-:Y:S02]  /*0bb0*/  ULDC UR4, c[0x0][0x584] ;  /* 0x0001610000047ab9 */ /* 0x000fe40000000800 */
[----:B-1----:R-:W-:-:S07]  /*0bc0*/  IMAD.U32 R91, RZ, RZ, UR4 ;  /* 0x00000004ff5b7e24 */ /* 0x002fce000f8e00ff */
.L_x_9:
[----:B------:R-:W2:Y:S01]  /*0bd0*/  LDC R2, c[0x0][0x65c] ;  /* 0x00019700ff027b82 */ /* 0x000ea20000000800 */
[----:B------:R-:W-:Y:S01]  /*0be0*/  ULDC UR6, c[0x0][0x28c] ;  /* 0x0000a30000067ab9 */ /* 0x000fe20000000800 */
[----:B------:R-:W-:Y:S01]  /*0bf0*/  ISETP.NE.AND P0, PT, R10, 0x2, PT ;  /* 0x000000020a00780c */ /* 0x000fe20003f05270 */
[----:B------:R-:W-:Y:S01]  /*0c00*/  UIADD3 UR6, UR6, 0x1f, URZ ;  /* 0x0000001f06067890 */ /* 0x000fe2000fffe03f */
[----:B01----:R-:W-:Y:S01]  /*0c10*/  IMAD.U32 R8, RZ, RZ, UR12 ;  /* 0x0000000cff087e24 */ /* 0x003fe2000f8e00ff */
[----:B------:R-:W-:Y:S01]  /*0c20*/  UMOV UR38, URZ ;  /* 0x0000003f00267c82 */ /* 0x000fe20008000000 */
[----:B------:R-:W-:Y:S01]  /*0c30*/  IMAD.MOV.U32 R9, RZ, RZ, RZ ;  /* 0x000000ffff097224 */ /* 0x000fe200078e00ff */
[----:B------:R-:W-:Y:S01]  /*0c40*/  USHF.R.S32.HI UR7, URZ, 0x1f, UR6 ;  /* 0x0000001f3f077899 */ /* 0x000fe20008011406 */
[----:B------:R-:W-:Y:S01]  /*0c50*/  UMOV UR39, URZ ;  /* 0x0000003f00277c82 */ /* 0x000fe20008000000 */
[----:B------:R-:W-:Y:S02]  /*0c60*/  ULDC.64 UR8, c[0x0][0x650] ;  /* 0x0001940000087ab9 */ /* 0x000fe40000000a00 */
[----:B------:R-:W-:-:S04]  /*0c70*/  ULEA.HI UR7, UR7, UR6, URZ, 0x5 ;  /* 0x0000000607077291 */ /* 0x000fc8000f8f283f */
[----:B------:R-:W-:Y:S01]  /*0c80*/  USHF.R.S32.HI UR40, URZ, 0x5, UR7 ;  /* 0x000000053f287899 */ /* 0x000fe20008011407 */
[----:B--2---:R-:W-:-:S13]  /*0c90*/  ISETP.NE.AND P1, PT, R2, 0x1, PT ;  /* 0x000000010200780c */ /* 0x004fda0003f25270 */
[----:B------:R-:W0:Y:S01]  /*0ca0*/  @P1 LDC R19, c[0x0][0x10] ;  /* 0x00000400ff131b82 */ /* 0x000e220000000800 */
[----:B------:R-:W-:Y:S02]  /*0cb0*/  @P1 IMAD.MOV.U32 R7, RZ, RZ, RZ ;  /* 0x000000ffff071224 */ /* 0x000fe400078e00ff */
[----:B------:R-:W-:-:S05]  /*0cc0*/  @P1 IMAD.MOV.U32 R17, RZ, RZ, RZ ;  /* 0x000000ffff111224 */ /* 0x000fca00078e00ff */
[----:B------:R-:W1:Y:S01]  /*0cd0*/  @!P1 LDC R11, c[0x0][0xc] ;  /* 0x00000300ff0b9b82 */ /* 0x000e620000000800 */
[----:B------:R-:W-:Y:S01]  /*0ce0*/  ULDC UR4, c[0x0][0xc] ;  /* 0x0000030000047ab9 */ /* 0x000fe20000000800 */
[----:B------:R-:W-:Y:S02]  /*0cf0*/  ULDC UR5, c[0x0][0x10] ;  /* 0x0000040000057ab9 */ /* 0x000fe40000000800 */
[----:B------:R-:W-:-:S04]  /*0d00*/  UIMAD.WIDE.U32 UR4, UR4, UR5, URZ ;  /* 0x00000005040472a5 */ /* 0x000fc8000f8e003f */
[----:B------:R-:W2:Y:S01]  /*0d10*/  LDC R2, c[0x0][0x14] ;  /* 0x00000500ff027b82 */ /* 0x000ea20000000800 */
[----:B0-----:R-:W-:-:S04]  /*0d20*/  @P1 IMAD.WIDE.U32 R18, R19, UR12, R6 ;  /* 0x0000000c13121c25 */ /* 0x001fc8000f8e0006 */
[----:B------:R-:W-:Y:S02]  /*0d30*/  @P1 IMAD.IADD R17, R19, 0x1, R17 ;  /* 0x0000000113111824 */ /* 0x000fe400078e0211 */
[----:B-1----:R-:W-:-:S04]  /*0d40*/  @!P1 IMAD.WIDE.U32 R8, R6, R11, R8 ;  /* 0x0000000b06089225 */ /* 0x002fc800078e0008 */
[----:B------:R-:W-:Y:S02]  /*0d50*/  @!P1 IMAD.MOV.U32 R18, RZ, RZ, R8 ;  /* 0x000000ffff129224 */ /* 0x000fe400078e0008 */
[----:B------:R-:W-:Y:S02]  /*0d60*/  @!P1 IMAD.MOV.U32 R17, RZ, RZ, R9 ;  /* 0x000000ffff119224 */ /* 0x000fe400078e0009 */
[----:B--2---:R-:W-:-:S04]  /*0d70*/  IMAD.WIDE.U32 R12, R2, UR4, RZ ;  /* 0x00000004020c7c25 */ /* 0x004fc8000f8e00ff */
[----:B------:R-:W-:Y:S01]  /*0d80*/  IMAD R23, R2, UR5, RZ ;  /* 0x0000000502177c24 */ /* 0x000fe2000f8e02ff */
[----:B------:R0:W-:Y:S03]  /*0d90*/  STL.64 [R1], R12 ;  /* 0x0000000c01007387 */ /* 0x0001e60000100a00 */
[----:B------:R-:W-:Y:S01]  /*0da0*/  IMAD.IADD R23, R13, 0x1, R23 ;  /* 0x000000010d177824 */ /* 0x000fe200078e0217 */
[----:B------:R-:W-:Y:S06]  /*0db0*/  @P0 BRA `(.L_x_11) ;  /* 0x0000000000200947 */ /* 0x000fec0003800000 */
[----:B------:R-:W-:Y:S01]  /*0dc0*/  UISETP.GE.U32.AND UP0, UPT, UR40, 0x3, UPT ;  /* 0x000000032800788c */ /* 0x000fe2000bf06070 */
[----:B------:R-:W-:Y:S01]  /*0dd0*/  IADD3 R18, P0, R18, R12, RZ ;  /* 0x0000000c12127210 */ /* 0x000fe20007f1e0ff */
[----:B------:R-:W-:Y:S01]  /*0de0*/  UIMAD.WIDE.U32 UR4, UR40, -0x55555555, URZ ;  /* 0xaaaaaaab280478a5 */ /* 0x000fe2000f8e003f */
[----:B------:R-:W-:-:S03]  /*0df0*/  UMOV UR39, URZ ;  /* 0x0000003f00277c82 */ /* 0x000fc60008000000 */
[----:B------:R-:W-:Y:S01]  /*0e00*/  USHF.R.U32.HI UR4, URZ, 0x1, UR5 ;  /* 0x000000013f047899 */ /* 0x000fe20008011605 */
[----:B------:R-:W-:-:S03]  /*0e10*/  IMAD.X R17, R23, 0x1, R17, P0 ;  /* 0x0000000117117824 */ /* 0x000fc600000e0611 */
[----:B------:R-:W-:Y:S02]  /*0e20*/  UIMAD UR38, UR4, -0x3, UR40 ;  /* 0xfffffffd042678a4 */ /* 0x000fe4000f8e0228 */
[----:B------:R-:W-:-:S12]  /*0e30*/  @UP0 ULOP3.LUT UR39, UR4, 0x1, URZ, 0xc0, !UPT ;  /* 0x0000000104270892 */ /* 0x000fd8000f8ec03f */
.L_x_11:
[----:B------:R-:W-:Y:S01]  /*0e40*/  ISETP.GE.U32.AND P0, PT, R18, UR8, PT ;  /* 0x0000000812007c0c */ /* 0x000fe2000bf06070 */
[----:B------:R-:W-:Y:S01]  /*0e50*/  IMAD.MOV.U32 R19, RZ, RZ, -0x1 ;  /* 0xffffffffff137424 */ /* 0x000fe200078e00ff */
[----:B------:R-:W-:Y:S01]  /*0e60*/  PRMT R8, RZ, 0x7610, R8 ;  /* 0x00007610ff087816 */ /* 0x000fe20000000008 */
[----:B------:R-:W-:Y:S01]  /*0e70*/  IMAD.MOV.U32 R22, RZ, RZ, -0x1 ;  /* 0xffffffffff167424 */ /* 0x000fe200078e00ff */
[----:B------:R-:W-:Y:S01]  /*0e80*/  ISETP.GE.U32.AND.EX P0, PT, R17, UR9, PT, P0 ;  /* 0x0000000911007c0c */ /* 0x000fe2000bf06100 */
[----:B------:R-:W-:-:S12]  /*0e90*/  IMAD.MOV.U32 R2, RZ, RZ, -0x1 ;  /* 0xffffffffff027424 */ /* 0x000fd800078e00ff */
[----:B------:R-:W-:Y:S05]  /*0ea0*/  @P0 BRA `(.L_x_12) ;  /* 0x00000004002c0947 */ /* 0x000fea0003800000 */
[----:B------:R-:W1:Y:S01]  /*0eb0*/  LDC.64 R26, c[0x0][0x628] ;  /* 0x00018a00ff1a7b82 */ /* 0x000e620000000a00 */
[----:B------:R-:W-:Y:S02]  /*0ec0*/  IMAD.MOV.U32 R8, RZ, RZ, R18 ;  /* 0x000000ffff087224 */ /* 0x000fe400078e0012 */
[----:B------:R-:W-:-:S05]  /*0ed0*/  IMAD.MOV.U32 R9, RZ, RZ, R17 ;  /* 0x000000ffff097224 */ /* 0x000fca00078e0011 */
[----:B------:R-:W2:Y:S08]  /*0ee0*/  LDC R2, c[0x0][0x630] ;  /* 0x00018c00ff027b82 */ /* 0x000eb00000000800 */
[----:B------:R-:W3:Y:S01]  /*0ef0*/  LDC.64 R28, c[0x0][0x620] ;  /* 0x00018800ff1c7b82 */ /* 0x000ee20000000a00 */
[----:B-1----:R-:W-:-:S04]  /*0f00*/  ISETP.NE.U32.AND P0, PT, R26, RZ, PT ;  /* 0x000000ff1a00720c */ /* 0x002fc80003f05070 */
[----:B------:R-:W-:-:S13]  /*0f10*/  ISETP.NE.AND.EX P0, PT, R27, RZ, PT, P0 ;  /* 0x000000ff1b00720c */ /* 0x000fda0003f05300 */
[----:B--23--:R-:W-:Y:S05]  /*0f20*/  @!P0 BRA `(.L_x_13) ;  /* 0x0000000000288947 */ /* 0x00cfea0003800000 */
[----:B0-----:R-:W0:Y:S02]  /*0f30*/  LDC R13, c[0x0][0x634] ;  /* 0x00018d00ff0d7b82 */ /* 0x001e240000000800 */
[----:B0-----:R-:W-:-:S05]  /*0f40*/  IADD3 R13, P0, R18, R13, RZ ;  /* 0x0000000d120d7210 */ /* 0x001fca0007f1e0ff */
[----:B------:R-:W-:-:S04]  /*0f50*/  IMAD.X R15, RZ, RZ, R17, P0 ;  /* 0x000000ffff0f7224 */ /* 0x000fc800000e0611 */
[----:B------:R-:W-:-:S04]  /*0f60*/  IMAD.WIDE.U32 R8, R15, R26, RZ ;  /* 0x0000001a0f087225 */ /* 0x000fc800078e00ff */
[----:B------:R-:W-:-:S04]  /*0f70*/  IMAD.WIDE.U32 R10, P0, R13, R27, R8 ;  /* 0x0000001b0d0a7225 */ /* 0x000fc80007800008 */
[----:B------:R-:W-:-:S04]  /*0f80*/  IMAD.WIDE.U32 R8, R13, R26, RZ ;  /* 0x0000001a0d087225 */ /* 0x000fc800078e00ff */
[----:B------:R-:W-:Y:S01]  /*0f90*/  IMAD.X R13, RZ, RZ, RZ, P0 ;  /* 0x000000ffff0d7224 */ /* 0x000fe200000e06ff */
[----:B------:R-:W-:Y:S01]  /*0fa0*/  IADD3 RZ, P0, R9, R10, RZ ;  /* 0x0000000a09ff7210 */ /* 0x000fe20007f1e0ff */
[----:B------:R-:W-:-:S04]  /*0fb0*/  IMAD.MOV.U32 R12, RZ, RZ, R11 ;  /* 0x000000ffff0c7224 */ /* 0x000fc800078e000b */
[----:B------:R-:W-:-:S08]  /*0fc0*/  IMAD.WIDE.U32.X R8, R15, R27, R12, P0 ;  /* 0x0000001b0f087225 */ /* 0x000fd000000e040c */
.L_x_13:
[----:B------:R-:W1:Y:S01]  /*0fd0*/  LDC.64 R32, c[0x0][0x640] ;  /* 0x00019000ff207b82 */ /* 0x000e620000000a00 */
[-C--:B------:R-:W-:Y:S01]  /*0fe0*/  SHF.R.U64 R30, R8, R2.reuse, R9 ;  /* 0x00000002081e7219 */ /* 0x080fe20000001209 */
[----:B------:R-:W-:Y:S01]  /*0ff0*/  IMAD.MOV.U32 R19, RZ, RZ, R17 ;  /* 0x000000ffff137224 */ /* 0x000fe200078e0011 */
[----:B------:R-:W-:Y:S01]  /*1000*/  SHF.R.U32.HI R2, RZ, R2, R9 ;  /* 0x00000002ff027219 */ /* 0x000fe20000011609 */
[----:B------:R-:W-:Y:S01]  /*1010*/  IMAD.MOV.U32 R26, RZ, RZ, 0x1 ;  /* 0x00000001ff1a7424 */ /* 0x000fe200078e00ff */
[----:B------:R-:W-:-:S03]  /*1020*/  IADD3 R11, P0, RZ, -R30, RZ ;  /* 0x8000001eff0b7210 */ /* 0x000fc60007f1e0ff */
[----:B------:R-:W2:Y:S02]  /*1030*/  LDC R10, c[0x0][0x618] ;  /* 0x00018600ff0a7b82 */ /* 0x000ea40000000800 */
[----:B------:R-:W-:-:S04]  /*1040*/  IMAD.X R9, RZ, RZ, ~R2, P0 ;  /* 0x000000ffff097224 */ /* 0x000fc800000e0e02 */
[-C--:B------:R-:W-:Y:S02]  /*1050*/  IMAD R2, R9, R28.reuse, RZ ;  /* 0x0000001c09027224 */ /* 0x080fe400078e02ff */
[----:B0-----:R-:W0:Y:S01]  /*1060*/  LDC R13, c[0x0][0x608] ;  /* 0x00018200ff0d7b82 */ /* 0x001e220000000800 */
[----:B------:R-:W-:-:S04]  /*1070*/  IMAD.WIDE.U32 R8, R11, R28, R18 ;  /* 0x0000001c0b087225 */ /* 0x000fc800078e0012 */
[----:B------:R-:W-:Y:S02]  /*1080*/  IMAD R11, R11, R29, R2 ;  /* 0x0000001d0b0b7224 */ /* 0x000fe400078e0202 */
[----:B------:R-:W-:Y:S01]  /*1090*/  IMAD.MOV.U32 R2, RZ, RZ, -0x1 ;  /* 0xffffffffff027424 */ /* 0x000fe200078e00ff */
[----:B------:R-:W3:Y:S01]  /*10a0*/  LDC R31, c[0x0][0x658] ;  /* 0x00019600ff1f7b82 */ /* 0x000ee20000000800 */
[----:B------:R-:W-:Y:S01]  /*10b0*/  IMAD.IADD R9, R9, 0x1, R11 ;  /* 0x0000000109097824 */ /* 0x000fe200078e020b */
[----:B-1----:R-:W-:-:S04]  /*10c0*/  ISETP.NE.U32.AND P0, PT, R32, RZ, PT ;  /* 0x000000ff2000720c */ /* 0x002fc80003f05070 */
[----:B------:R-:W-:Y:S02]  /*10d0*/  ISETP.NE.AND.EX P0, PT, R33, RZ, PT, P0 ;  /* 0x000000ff2100720c */ /* 0x000fe40003f05300 */
[----:B------:R-:W1:Y:S01]  /*10e0*/  LDC R29, c[0x0][0x600] ;  /* 0x00018000ff1d7b82 */ /* 0x000e620000000800 */
[-CC-:B--2---:R-:W-:Y:S02]  /*10f0*/  SHF.R.U64 R27, R8, R10.reuse, R9.reuse ;  /* 0x0000000a081b7219 */ /* 0x184fe40000001209 */
[----:B------:R-:W-:-:S05]  /*1100*/  SHF.R.U32.HI R8, RZ, R10, R9 ;  /* 0x0000000aff087219 */ /* 0x000fca0000011609 */
[----:B------:R-:W2:Y:S01]  /*1110*/  LDC R22, c[0x0][0x648] ;  /* 0x00019200ff167b82 */ /* 0x000ea20000000800 */
[-CC-:B0-----:R-:W-:Y:S02]  /*1120*/  SHF.R.U64 R34, R27, R13.reuse, R8.reuse ;  /* 0x0000000d1b227219 */ /* 0x181fe40000001208 */
[----:B------:R-:W-:-:S05]  /*1130*/  SHF.R.U32.HI R8, RZ, R13, R8 ;  /* 0x0000000dff087219 */ /* 0x000fca0000011608 */
[----:B------:R-:W0:Y:S01]  /*1140*/  LDC R24, c[0x0][0x638] ;  /* 0x00018e00ff187b82 */ /* 0x000e220000000800 */
[-CC-:B---3--:R-:W-:Y:S02]  /*1150*/  SHF.R.U64 R36, R34, R31.reuse, R8.reuse ;  /* 0x0000001f22247219 */ /* 0x188fe40000001208 */
[-C--:B------:R-:W-:Y:S02]  /*1160*/  SHF.L.U32 R2, R2, R31.reuse, RZ ;  /* 0x0000001f02027219 */ /* 0x080fe400000006ff */
[----:B------:R-:W-:Y:S01]  /*1170*/  SHF.R.U32.HI R9, RZ, R31, R8 ;  /* 0x0000001fff097219 */ /* 0x000fe20000011608 */
[----:B------:R-:W-:Y:S01]  /*1180*/  IMAD.MOV.U32 R8, RZ, RZ, R36 ;  /* 0x000000ffff087224 */ /* 0x000fe200078e0024 */
[----:B------:R-:W-:Y:S01]  /*1190*/  LOP3.LUT R15, RZ, R2, RZ, 0x33, !PT ;  /* 0x00000002ff0f7212 */ /* 0x000fe200078e33ff */
[----:B------:R-:W3:Y:S01]  /*11a0*/  LDC R28, c[0x0][0x610] ;  /* 0x00018400ff1c7b82 */ /* 0x000ee20000000800 */
[----:B------:R-:W-:Y:S05]  /*11b0*/  @!P0 BRA `(.L_x_14) ;  /* 0x0000000000288947 */ /* 0x000fea0003800000 */
[----:B------:R-:W4:Y:S02]  /*11c0*/  LDC R13, c[0x0][0x64c] ;  /* 0x00019300ff0d7b82 */ /* 0x000f240000000800 */
[----:B----4-:R-:W-:-:S05]  /*11d0*/  IADD3 R13, P0, R36, R13, RZ ;  /* 0x0000000d240d7210 */ /* 0x010fca0007f1e0ff */
        /* <DEDUP_REMOVED lines=8> */
.L_x_14:
[----:B--2---:R-:W-:Y:S01]  /*1260*/  SHF.R.U64 R7, R8, R22, R9 ;  /* 0x0000001608077219 */ /* 0x004fe20000001209 */
[----:B-1----:R-:W-:Y:S01]  /*1270*/  VIADD R8, R29, 0xffffffff ;  /* 0xffffffff1d087836 */ /* 0x002fe20000000000 */
[----:B------:R-:W-:Y:S01]  /*1280*/  SHF.L.U32 R2, R26, R31, RZ ;  /* 0x0000001f1a027219 */ /* 0x000fe200000006ff */
[----:B------:R-:W-:Y:S01]  /*1290*/  @P1 IMAD R21, R25, R20, R6 ;  /* 0x0000001419151224 */ /* 0x000fe200078e0206 */
[----:B------:R-:W-:Y:S01]  /*12a0*/  LOP3.LUT R15, R34, R15, RZ, 0xc0, !PT ;  /* 0x0000000f220f7212 */ /* 0x000fe200078ec0ff */
[----:B------:R-:W-:Y:S01]  /*12b0*/  IMAD.MOV R9, RZ, RZ, -R7 ;  /* 0x000000ffff097224 */ /* 0x000fe200078e0a07 */
[----:B------:R-:W-:-:S03]  /*12c0*/  LOP3.LUT R8, R27, R8, RZ, 0xc0, !PT ;  /* 0x000000081b087212 */ /* 0x000fc600078ec0ff */
[----:B------:R-:W-:Y:S02]  /*12d0*/  IMAD R6, R2, R7, R15 ;  /* 0x0000000702067224 */ /* 0x000fe400078e020f */
[----:B0-----:R-:W-:Y:S02]  /*12e0*/  IMAD R2, R9, R24, R36 ;  /* 0x0000001809027224 */ /* 0x001fe400078e0224 */
[----:B---3--:R-:W-:Y:S02]  /*12f0*/  IMAD R19, R6, R28, R21 ;  /* 0x0000001c06137224 */ /* 0x008fe400078e0215 */
[----:B------:R-:W-:Y:S02]  /*1300*/  IMAD R2, R2, R29, R8 ;  /* 0x0000001d02027224 */ /* 0x000fe400078e0208 */
[----:B------:R-:W-:-:S03]  /*1310*/  IMAD.MOV.U32 R6, RZ, RZ, 0x1 ;  /* 0x00000001ff067424 */ /* 0x000fc600078e00ff */
[----:B------:R-:W-:Y:S02]  /*1320*/  SEL R22, R2, R19, !P1 ;  /* 0x0000001302167207 */ /* 0x000fe40004800000 */
[----:B------:R-:W-:Y:S01]  /*1330*/  SEL R19, R19, R2, !P1 ;  /* 0x0000000213137207 */ /* 0x000fe20004800000 */
[----:B------:R-:W-:Y:S01]  /*1340*/  IMAD.MOV.U32 R2, RZ, RZ, R30 ;  /* 0x000000ffff027224 */ /* 0x000fe200078e001e */
[----:B------:R-:W-:-:S07]  /*1350*/  PRMT R8, R6, 0x7610, R8 ;  /* 0x0000761006087816 */ /* 0x000fce0000000008 */
.L_x_12:
[----:B------:R-:W-:Y:S05]  /*1360*/  @!P2 BRA `(.L_x_15) ;  /* 0x00000000000ca947 */ /* 0x000fea0003800000 */
[----:B------:R-:W-:Y:S01]  /*1370*/  UCGABAR_WAIT ;  /* 0x0000000000007dc7 */ /* 0x000fe20008000000 */
[----:B------:R-:W-:Y:S01]  /*1380*/  CCTL.IVALL ;  /* 0x00000000ff00798f */ /* 0x000fe20002000000 */
[----:B------:R-:W-:Y:S05]  /*1390*/  BRA `(.L_x_16) ;  /* 0x0000000000047947 */ /* 0x000fea0003800000 */
.L_x_15:
[----:B------:R-:W-:Y:S06]  /*13a0*/  BAR.SYNC.DEFER_BLOCKING 0x0 ;  /* 0x0000000000007b1d */ /* 0x000fec0000010000 */
.L_x_16:
[----:B------:R-:W-:Y:S05]  /*13b0*/  @!P4 BRA `(.L_x_17) ;  /* 0x000000540020c947 */ /* 0x000fea0003800000 */
[----:B------:R-:W-:-:S13]  /*13c0*/  ISETP.GT.U32.AND P0, PT, R35, 0x1, PT ;  /* 0x000000012300780c */ /* 0x000fda0003f04070 */
[----:B------:R-:W-:Y:S05]  /*13d0*/  @P0 EXIT ;  /* 0x000000000000094d */ /* 0x000fea0003800000 */
.L_x_18:
[----:B------:R-:W-:-:S08]  /*13e0*/  NOP ;  /* 0x0000000000007918 */ /* 0x000fd00000000000 */
[----:B------:R-:W1:Y:S02]  /*13f0*/  USETMAXREG.TRY_ALLOC.CTAPOOL UP0, 0xe8 ;  /* 0x000000e8000079c8 */ /* 0x000e640008000600 */
[----:B-1----:R-:W-:-:S13]  /*1400*/  PLOP3.LUT P0, PT, PT, PT, UP0, 0x80, 0x0 ;  /* 0x000000000000781c */ /* 0x002fda0003f0f008 */
[----:B------:R-:W-:Y:S05]  /*1410*/  @!P0 BRA `(.L_x_18) ;  /* 0xfffffffc00f08947 */ /* 0x000fea000383ffff */
[----:B------:R-:W-:-:S13]  /*1420*/  LOP3.LUT P0, RZ, R8, 0xff, RZ, 0xc0, !PT ;  /* 0x000000ff08ff7812 */ /* 0x000fda000780c0ff */
[----:B------:R-:W-:Y:S05]  /*1430*/  @!P0 EXIT ;  /* 0x000000000000894d */ /* 0x000fea0003800000 */
[----:B------:R-:W1:Y:S01]  /*1440*/  S2UR UR4, SR_CgaCtaId ;  /* 0x00000000000479c3 */ /* 0x000e620000008800 */
[----:B------:R-:W-:Y:S01]  /*1450*/  VIADD R14, R14, 0xffffffff ;  /* 0xffffffff0e0e7836 */ /* 0x000fe20000000000 */
[CC--:B------:R-:W-:Y:S01]  /*1460*/  LEA.HI R4, R0.reuse, R3.reuse, RZ, 0x2 ;  /* 0x0000000300047211 */ /* 0x0c0fe200078f10ff */
[----:B------:R-:W-:Y:S01]  /*1470*/  UMOV UR41, 0x400 ;  /* 0x0000040000297882 */ /* 0x000fe20000000000 */
[----:B------:R-:W-:Y:S01]  /*1480*/  LEA.HI R0, R0, R3, RZ, 0x5 ;  /* 0x0000000300007211 */ /* 0x000fe200078f28ff */
[----:B------:R-:W-:Y:S01]  /*1490*/  UISETP.LT.AND UP0, UPT, UR40, 0x1, UPT ;  /* 0x000000012800788c */ /* 0x000fe2000bf01270 */
[----:B------:R-:W-:Y:S01]  /*14a0*/  R2UR UR42, R14 ;  /* 0x000000000e2a72ca */ /* 0x000fe200000e0000 */
[----:B------:R-:W-:Y:S01]  /*14b0*/  ULDC UR6, c[0x0][0x284] ;  /* 0x0000a10000067ab9 */ /* 0x000fe20000000800 */
[--C-:B------:R-:W-:Y:S01]  /*14c0*/  SHF.R.S32.HI R92, RZ, 0x2, R4.reuse ;  /* 0x00000002ff5c7819 */ /* 0x100fe20000011404 */
[----:B------:R-:W-:Y:S01]  /*14d0*/  USEL UR43, UR40, 0x1, UP0 ;  /* 0x00000001282b7887 */ /* 0x000fe20008000000 */
[----:B------:R-:W-:Y:S01]  /*14e0*/  SHF.R.S32.HI R5, RZ, 0x1f, R4 ;  /* 0x0000001fff057819 */ /* 0x000fe20000011404 */
[----:B------:R-:W-:Y:S01]  /*14f0*/  USHF.L.U32 UR46, UR40, 0x1, URZ ;  /* 0x00000001282e7899 */ /* 0x000fe2000800063f */
[----:B------:R-:W-:Y:S01]  /*1500*/  LOP3.LUT R94, R4, 0xfffffffc, RZ, 0xc0, !PT ;  /* 0xfffffffc045e7812 */ /* 0x000fe200078ec0ff */
[----:B------:R-:W-:Y:S01]  /*1510*/  UIADD3 UR43, -UR43, UR40, URZ ;  /* 0x000000282b2b7290 */ /* 0x000fe2000fffe13f */
[----:B------:R-:W-:-:S02]  /*1520*/  LEA.HI R5, R5, R92, RZ, 0x3 ;  /* 0x0000005c05057211 */ /* 0x000fc400078f18ff */
[----:B------:R-:W-:Y:S01]  /*1530*/  ISETP.NE.AND P0, PT, R14, RZ, PT ;  /* 0x000000ff0e00720c */ /* 0x000fe20003f05270 */
[----:B------:R-:W-:Y:S01]  /*1540*/  IMAD.IADD R94, R3, 0x1, -R94 ;  /* 0x00000001035e7824 */ /* 0x000fe200078e0a5e */
[----:B------:R-:W-:Y:S01]  /*1550*/  LOP3.LUT R5, R5, 0xfffffff8, RZ, 0xc0, !PT ;  /* 0xfffffff805057812 */ /* 0x000fe200078ec0ff */
[----:B------:R-:W-:Y:S01]  /*1560*/  USHF.L.U32 UR42, UR42, 0x3, URZ ;  /* 0x000000032a2a7899 */ /* 0x000fe2000800063f */
[----:B------:R-:W-:Y:S02]  /*1570*/  LOP3.LUT R102, R16, 0x1, RZ, 0xfc, !PT ;  /* 0x0000000110667812 */ /* 0x000fe400078efcff */
[----:B------:R-:W-:Y:S01]  /*1580*/  SEL R103, RZ, 0x1, P0 ;  /* 0x00000001ff677807 */ /* 0x000fe20000000000 */
[----:B------:R-:W-:Y:S01]  /*1590*/  IMAD.IADD R92, R92, 0x1, -R5 ;  /* 0x000000015c5c7824 */ /* 0x000fe200078e0a05 */
[----:B-1----:R-:W-:Y:S01]  /*15a0*/  ULEA UR41, UR4, UR41, 0x18 ;  /* 0x0000002904297291 */ /* 0x002fe2000f8ec03f */
[----:B------:R-:W-:Y:S01]  /*15b0*/  SHF.R.S32.HI R5, RZ, 0x5, R0 ;  /* 0x00000005ff057819 */ /* 0x000fe20000011400 */
[----:B------:R-:W-:-:S02]  /*15c0*/  IMAD.U32 R96, RZ, RZ, UR42 ;  /* 0x0000002aff607e24 */ /* 0x000fc4000f8e00ff */
[----:B------:R-:W-:Y:S01]  /*15d0*/  UIADD3 UR47, UR41, 0x40, URZ ;  /* 0x00000040292f7890 */ /* 0x000fe2000fffe03f */
[--C-:B------:R-:W-:Y:S01]  /*15e0*/  SHF.R.S32.HI R93, RZ, 0x1f, R92.reuse ;  /* 0x0000001fff5d7819 */ /* 0x100fe2000001145c */
[----:B------:R-:W-:Y:S01]  /*15f0*/  UIADD3 UR4, UR41, 0x100, URZ ;  /* 0x0000010029047890 */ /* 0x000fe2000fffe03f */
[C-C-:B------:R-:W-:Y:S01]  /*1600*/  IMAD R99, R5.reuse, -0x10, -R92.reuse ;  /* 0xfffffff005637824 */ /* 0x140fe200078e0a5c */
[----:B------:R-:W-:Y:S01]  /*1610*/  UIADD3 UR5, UR41, 0x3100, URZ ;  /* 0x0000310029057890 */ /* 0x000fe2000fffe03f */
[C---:B------:R-:W-:Y:S01]  /*1620*/  LOP3.LUT R98, R96.reuse, 0x8, RZ, 0xc0, !PT ;  /* 0x0000000860627812 */ /* 0x040fe200078ec0ff */
[----:B------:R-:W-:Y:S01]  /*1630*/  USHF.R.U32.HI UR4, URZ, 0x4, UR4 ;  /* 0x000000043f047899 */ /* 0x000fe20008011604 */
[----:B------:R-:W-:Y:S01]  /*1640*/  IMAD.U32 R95, RZ, RZ, UR47 ;  /* 0x0000002fff5f7e24 */ /* 0x000fe2000f8e00ff */
[----:B------:R-:W-:Y:S01]  /*1650*/  USHF.R.U32.HI UR5, URZ, 0x4, UR5 ;  /* 0x000000043f057899 */ /* 0x000fe20008011605 */
[----:B------:R-:W-:Y:S01]  /*1660*/  IMAD.WIDE R92, R5, 0x10, R92 ;  /* 0x00000010055c7825 */ /* 0x000fe200078e025c */
[----:B------:R-:W-:Y:S01]  /*1670*/  ULOP3.LUT UR4, UR4, 0x3fff, URZ, 0xc0, !UPT ;  /* 0x00003fff04047892 */ /* 0x000fe2000f8ec03f */
[----:B------:R-:W-:Y:S01]  /*1680*/  LOP3.LUT R96, R96, 0x8, RZ, 0xc, !PT ;  /* 0x0000000860607812 */ /* 0x000fe200078e0cff */
[----:B------:R-:W-:Y:S01]  /*1690*/  ULOP3.LUT UR5, UR5, 0x3fff, URZ, 0xc0, !UPT ;  /* 0x00003fff05057892 */ /* 0x000fe2000f8ec03f */
[----:B------:R-:W-:Y:S01]  /*16a0*/  VIADD R97, R95, UR42 ;  /* 0x0000002a5f617c36 */ /* 0x000fe20008000000 */
[----:B------:R-:W-:Y:S01]  /*16b0*/  LOP3.LUT R98, R98, 0x18, RZ, 0x3c, !PT ;  /* 0x0000001862627812 */ /* 0x000fe200078e3cff */
[----:B------:R-:W-:Y:S01]  /*16c0*/  VIADD R99, R99, UR6 ;  /* 0x0000000663637c36 */ /* 0x000fe20008000000 */
[----:B------:R-:W-:-:S02]  /*16d0*/  ULOP3.LUT UR44, UR4, 0x10000, URZ, 0xfc, !UPT ;  /* 0x00010000042c7892 */ /* 0x000fc4000f8efc3f */
[----:B------:R-:W-:-:S12]  /*16e0*/  ULOP3.LUT UR45, UR5, 0x10000, URZ, 0xfc, !UPT ;  /* 0x00010000052d7892 */ /* 0x000fd8000f8efc3f */
.L_x_166:
[----:B------:R-:W-:Y:S01]  /*16f0*/  SHF.L.U32 R0, R103, 0x1f, RZ ;  /* 0x0000001f67007819 */ /* 0x000fe200000006ff */
[----:B------:R-:W-:Y:S02]  /*1700*/  ULDC UR4, c[0x0][0x28c] ;  /* 0x0000a30000047ab9 */ /* 0x000fe40000000800 */
[----:B------:R-:W-:Y:S01]  /*1710*/  ISETP.LT.AND P1, PT, RZ, UR4, PT ;  /* 0x00000004ff007c0c */ /* 0x000fe2000bf21270 */
[----:B------:R-:W1:Y:S02]  /*1720*/  SYNCS.PHASECHK.TRANS64.TRYWAIT P0, [R95+UR42], R0 ;  /* 0x000000005f0075a7 */ /* 0x000e64000800016a */
[----:B-1-34-:R-:W-:Y:S10]  /*1730*/  @!P0 BRA `(.L_x_19) ;  /* 0x0000006000708947 */ /* 0x01aff40003800000 */
.L_x_187:
[----:B------:R-:W-:Y:S05]  /*1740*/  @P1 BRA `(.L_x_20) ;  /* 0x0000000000401947 */ /* 0x000fea0003800000 */
[----:B-1----:R-:W-:Y:S01]  /*1750*/  MOV R0, 0x0 ;  /* 0x0000000000007802 */ /* 0x002fe20000000f00 */
[----:B------:R-:W-:Y:S01]  /*1760*/  ULDC.64 UR4, c[0x4][0x68] ;  /* 0x01001a0000047ab9 */ /* 0x000fe20000000a00 */
[----:B------:R-:W-:Y:S01]  /*1770*/  ULDC.64 UR6, c[0x4][0x8] ;  /* 0x0100020000067ab9 */ /* 0x000fe20000000a00 */
[----:B------:R-:W-:Y:S01]  /*1780*/  IMAD.U32 R4, RZ, RZ, UR4 ;  /* 0x00000004ff047e24 */ /* 0x000fe2000f8e00ff */
[----:B------:R1:W2:Y:S01]  /*1790*/  LDC.64 R14, c[0x4][R0] ;  /* 0x01000000000e7b82 */ /* 0x0002a20000000a00 */
[----:B------:R-:W-:Y:S01]  /*17a0*/  IMAD.U32 R5, RZ, RZ, UR5 ;  /* 0x00000005ff057e24 */ /* 0x000fe2000f8e00ff */
[----:B------:R-:W-:Y:S01]  /*17b0*/  ULDC.64 UR4, c[0x4][0x70] ;  /* 0x01001c0000047ab9 */ /* 0x000fe20000000a00 */
[----:B------:R-:W-:Y:S02]  /*17c0*/  IMAD.U32 R10, RZ, RZ, UR6 ;  /* 0x00000006ff0a7e24 */ /* 0x000fe4000f8e00ff */
[----:B------:R-:W-:Y:S02]  /*17d0*/  IMAD.U32 R6, RZ, RZ, UR4 ;  /* 0x00000004ff067e24 */ /* 0x000fe4000f8e00ff */
[----:B------:R-:W-:-:S02]  /*17e0*/  IMAD.U32 R7, RZ, RZ, UR5 ;  /* 0x00000005ff077e24 */ /* 0x000fc4000f8e00ff */
[----:B------:R-:W-:Y:S02]  /*17f0*/  IMAD.U32 R11, RZ, RZ, UR7 ;  /* 0x00000007ff0b7e24 */ /* 0x000fe4000f8e00ff */
[----:B------:R-:W-:Y:S02]  /*1800*/  IMAD.MOV.U32 R8, RZ, RZ, 0x1e1 ;  /* 0x000001e1ff087424 */ /* 0x000fe400078e00ff */
[----:B0-----:R-:W-:Y:S02]  /*1810*/  IMAD.MOV.U32 R12, RZ, RZ, 0x1 ;  /* 0x00000001ff0c7424 */ /* 0x001fe400078e00ff */
[----:B-1----:R-:W-:-:S07]  /*1820*/  IMAD.MOV.U32 R13, RZ, RZ, RZ ;  /* 0x000000ffff0d7224 */ /* 0x002fce00078e00ff */
[----:B------:R-:W-:-:S07]  /*1830*/  LEPC R20, `(.L_x_20) ;  /* 0x000000001014794e */ /* 0x000fce0000000000 */
[----:B--2--5:R-:W-:Y:S05]  /*1840*/  CALL.ABS.NOINC R14 ;  /* 0x000000000e007343 */ /* 0x024fea0003c00000 */
.L_x_20:
[----:B------:R-:W-:-:S13]  /*1850*/  ISETP.NE.AND P0, PT, R102, 0x3, PT ;  /* 0x000000036600780c */ /* 0x000fda0003f05270 */
[----:B------:R-:W-:Y:S05]  /*1860*/  @!P0 BRA `(.L_x_21) ;  /* 0x0000000000048947 */ /* 0x000fea0003800000 */
[----:B------:R-:W-:Y:S01]  /*1870*/  BPT.TRAP 0x1 ;  /* 0x000000040000795c */ /* 0x000fe20000300000 */
.L_x_21:
[----:B------:R-:W-:Y:S02]  /*1880*/  IMAD.U32 R3, RZ, RZ, UR38 ;  /* 0x00000026ff037e24 */ /* 0x000fe4000f8e00ff */
[----:B-1----:R-:W-:-:S03]  /*1890*/  IMAD.U32 R0, RZ, RZ, UR39 ;  /* 0x00000027ff007e24 */ /* 0x002fc6000f8e00ff */
[----:B------:R-:W-:Y:S02]  /*18a0*/  LEA R3, R3, UR41, 0x3 ;  /* 0x0000002903037c11 */ /* 0x000fe4000f8e18ff */
[----:B------:R-:W-:-:S04]  /*18b0*/  SHF.L.U32 R0, R0, 0x1f, RZ ;  /* 0x0000001f00007819 */ /* 0x000fc800000006ff */
[----:B------:R1:W2:Y:S01]  /*18c0*/  SYNCS.PHASECHK.TRANS64.TRYWAIT P1, [R3+URZ], R0 ;  /* 0x00000000030075a7 */ /* 0x0002a2000802017f */
[----:B------:R-:W-:Y:S05]  /*18d0*/  @!P0 BRA `(.L_x_22) ;  /* 0x0000000000048947 */ /* 0x000fea0003800000 */
[----:B------:R-:W-:Y:S01]  /*18e0*/  BPT.TRAP 0x1 ;  /* 0x000000040000795c */ /* 0x000fe20000300000 */
.L_x_22:
[----:B--2---:R-:W-:Y:S05]  /*18f0*/  @P1 BRA `(.L_x_23) ;  /* 0x0000000000081947 */ /* 0x004fea0003800000 */
[----:B------:R-:W2:Y:S02]  /*1900*/  SYNCS.PHASECHK.TRANS64.TRYWAIT P1, [R3+URZ], R0 ;  /* 0x00000000030075a7 */ /* 0x000ea4000802017f */
[----:B--2---:R-:W-:Y:S05]  /*1910*/  @!P1 BRA `(.L_x_24) ;  /* 0x00000060000c9947 */ /* 0x004fea0003800000 */
.L_x_23:
[----:B------:R-:W-:Y:S05]  /*1920*/  WARPSYNC.ALL ;  /* 0x0000000000007948 */ /* 0x000fea0003800000 */
[----:B------:R-:W-:Y:S01]  /*1930*/  ULEA UR4, UR38, UR44, 0x8 ;  /* 0x0000002c26047291 */ /* 0x000fe2000f8e403f */
[----:B------:R-:W-:Y:S01]  /*1940*/  WARPGROUP.ARRIVE ;  /* 0x00000000000079c5 */ /* 0x000fe20000000000 */
[----:B------:R-:W-:Y:S01]  /*1950*/  ULEA UR6, UR38, UR45, 0x9 ;  /* 0x0000002d26067291 */ /* 0x000fe2000f8e483f */
[----:B-12---:R-:W-:Y:S01]  /*1960*/  IMAD.U32 R0, RZ, RZ, UR43 ;  /* 0x0000002bff007e24 */ /* 0x006fe2000f8e00ff */
[----:B------:R-:W-:Y:S01]  /*1970*/  UMOV UR5, 0x80000020 ;  /* 0x8000002000057882 */ /* 0x000fe20000000000 */
[----:B------:R-:W-:-:S03]  /*1980*/  UMOV UR7, 0x80000020 ;  /* 0x8000002000077882 */ /* 0x000fc60000000000 */
[----:B------:R-:W-:-:S03]  /*1990*/  ISETP.GE.AND P1, PT, R0, 0x1, PT ;  /* 0x000000010000780c */ /* 0x000fc60003f26270 */
[----:B------:R-:W-:Y:S01]  /*19a0*/  HGMMA.64x128x16.F32.BF16 R24, gdesc[UR4], RZ, !UPT, gsb0 ;  /* 0x01e00000041879f0 */ /* 0x000fe2000c0018ff */
[----:B------:R-:W-:Y:S02]  /*19b0*/  UIADD3 UR4, UR4, 0x2, URZ ;  /* 0x0000000204047890 */ /* 0x000fe4000fffe03f */
[----:B------:R-:W-:Y:S01]  /*19c0*/  UIADD3 UR6, UR6, 0x2, URZ ;  /* 0x0000000206067890 */ /* 0x000fe2000fffe03f */
[----:B------:R-:W-:Y:S01]  /*19d0*/  UMOV UR5, 0x80000020 ;  /* 0x8000002000057882 */ /* 0x000fe20000000000 */
[----:B------:R-:W-:Y:S01]  /*19e0*/  UMOV UR7, 0x80000020 ;  /* 0x8000002000077882 */ /* 0x000fe20000000000 */
[----:B------:R-:W-:Y:S02]  /*19f0*/  WARPGROUP.DEPBAR.LE gsb0, 0x0 ;  /* 0x00008000000079c5 */ /* 0x000fe40000010000 */
[----:B------:R-:W-:-:S06]  /*1a00*/  WARPGROUP.ARRIVE ;  /* 0x00000000000079c5 */ /* 0x000fcc0000000000 */
[----:B------:R-:W-:Y:S03]  /*1a10*/  HGMMA.64x128x16.F32.BF16 R24, gdesc[UR4], R24, gsb0 ;  /* 0x01e00000041879f0 */ /* 0x000fe60008001818 */
[----:B------:R-:W-:Y:S02]  /*1a20*/  WARPGROUP.DEPBAR.LE gsb0, 0x0 ;  /* 0x00008000000079c5 */ /* 0x000fe40000010000 */
[----:B------:R-:W-:Y:S05]  /*1a30*/  @!P1 BRA `(.L_x_25) ;  /* 0x0000000000d49947 */ /* 0x000fea0003800000 */
[----:B------:R-:W-:Y:S01]  /*1a40*/  UIADD3 UR4, UR38, 0x1, URZ ;  /* 0x0000000126047890 */ /* 0x000fe2000fffe03f */
[----:B------:R-:W-:Y:S02]  /*1a50*/  IMAD.U32 R0, RZ, RZ, UR43 ;  /* 0x0000002bff007e24 */ /* 0x000fe4000f8e00ff */
[----:B------:R-:W-:Y:S01]  /*1a60*/  IMAD.U32 R3, RZ, RZ, UR38 ;  /* 0x00000026ff037e24 */ /* 0x000fe2000f8e00ff */
[----:B------:R-:W-:-:S04]  /*1a70*/  UISETP.NE.AND UP0, UPT, UR4, 0x3, UPT ;  /* 0x000000030400788c */ /* 0x000fc8000bf05270 */
[----:B------:R-:W-:Y:S02]  /*1a80*/  USEL UR5, URZ, 0x1, UP0 ;  /* 0x000000013f057887 */ /* 0x000fe40008000000 */
[----:B------:R-:W-:Y:S02]  /*1a90*/  USEL UR8, UR4, URZ, UP0 ;  /* 0x0000003f04087287 */ /* 0x000fe40008000000 */
[----:B------:R-:W-:-:S06]  /*1aa0*/  ULOP3.LUT UR5, UR39, UR5, URZ, 0x3c, !UPT ;  /* 0x0000000527057292 */ /* 0x000fcc000f8e3c3f */
[----:B------:R-:W-:-:S07]  /*1ab0*/  IMAD.U32 R6, RZ, RZ, UR5 ;  /* 0x00000005ff067e24 */ /* 0x000fce000f8e00ff */
.L_x_32:
[----:B------:R-:W-:Y:S05]  /*1ac0*/  @!P0 BRA `(.L_x_26) ;  /* 0x0000000000048947 */ /* 0x000fea0003800000 */
[----:B------:R-:W-:Y:S01]  /*1ad0*/  BPT.TRAP 0x1 ;  /* 0x000000040000795c */ /* 0x000fe20000300000 */
.L_x_26:
[----:B------:R-:W-:Y:S01]  /*1ae0*/  ULEA UR4, UR8, UR41, 0x3 ;  /* 0x0000002908047291 */ /* 0x000fe2000f8e183f */
[----:B------:R-:W-:-:S08]  /*1af0*/  SHF.L.U32 R4, R6, 0x1f, RZ ;  /* 0x0000001f06047819 */ /* 0x000fd000000006ff */
[----:B------:R1:W2:Y:S01]  /*1b00*/  SYNCS.PHASECHK.TRANS64.TRYWAIT P1, [UR4], R4 ;  /* 0x00000004ff0075a7 */ /* 0x0002a20008020144 */
[----:B------:R-:W-:Y:S05]  /*1b10*/  @!P0 BRA `(.L_x_27) ;  /* 0x0000000000048947 */ /* 0x000fea0003800000 */
[----:B------:R-:W-:Y:S01]  /*1b20*/  BPT.TRAP 0x1 ;  /* 0x000000040000795c */ /* 0x000fe20000300000 */
.L_x_27:
[----:B--2---:R-:W-:Y:S05]  /*1b30*/  @P1 BRA `(.L_x_28) ;  /* 0x0000000000081947 */ /* 0x004fea0003800000 */
[----:B------:R-:W2:Y:S02]  /*1b40*/  SYNCS.PHASECHK.TRANS64.TRYWAIT P1, [UR4], R4 ;  /* 0x00000004ff0075a7 */ /* 0x000ea40008020144 */
[----:B--2---:R-:W-:Y:S05]  /*1b50*/  @!P1 BRA `(.L_x_29) ;  /* 0x0000005c00909947 */ /* 0x004fea0003800000 */
.L_x_28:
[----:B------:R-:W-:Y:S01]  /*1b60*/  ULEA UR4, UR8, UR44, 0x8 ;  /* 0x0000002c08047291 */ /* 0x000fe2000f8e403f */
[----:B------:R-:W-:Y:S01]  /*1b70*/  WARPGROUP.ARRIVE ;  /* 0x00000000000079c5 */ /* 0x000fe20000000000 */
[----:B------:R-:W-:Y:S01]  /*1b80*/  ULEA UR6, UR8, UR45, 0x9 ;  /* 0x0000002d08067291 */ /* 0x000fe2000f8e483f */
[----:B------:R-:W-:Y:S01]  /*1b90*/  UMOV UR5, 0x80000020 ;  /* 0x8000002000057882 */ /* 0x000fe20000000000 */
[----:B------:R-:W-:-:S07]  /*1ba0*/  UMOV UR7, 0x80000020 ;  /* 0x8000002000077882 */ /* 0x000fce0000000000 */
[----:B------:R-:W-:Y:S01]  /*1bb0*/  HGMMA.64x128x16.F32.BF16 R24, gdesc[UR4], R24, gsb0 ;  /* 0x01e00000041879f0 */ /* 0x000fe20008001818 */
        /* <DEDUP_REMOVED lines=9> */
[----:B------:R-:W-:Y:S01]  /*1c50*/  BPT.TRAP 0x1 ;  /* 0x000000040000795c */ /* 0x000fe20000300000 */
.L_x_30:
[----:B------:R-:W-:-:S13]  /*1c60*/  ISETP.NE.AND P1, PT, R89, RZ, PT ;  /* 0x000000ff5900720c */ /* 0x000fda0003f25270 */
[----:B-12---:R-:W-:-:S05]  /*1c70*/  @P1 LEA R4, R3, UR41, 0x3 ;  /* 0x0000002903041c11 */ /* 0x006fca000f8e18ff */
[----:B------:R-:W-:-:S05]  /*1c80*/  @P1 VIADD R5, R4, 0x18 ;  /* 0x0000001804051836 */ /* 0x000fca0000000000 */
[----:B------:R-:W-:-:S04]  /*1c90*/  @P1 PRMT R5, R88, 0x654, R5 ;  /* 0x0000065458051816 */ /* 0x000fc80000000005 */
[----:B------:R1:W-:Y:S01]  /*1ca0*/  @P1 SYNCS.ARRIVE.TRANS64.RED.A1T0 RZ, [R5+URZ], RZ ;  /* 0x000000ff05ff19a7 */ /* 0x0003e2000810043f */
[----:B------:R-:W-:-:S13]  /*1cb0*/  ISETP.GT.U32.AND P1, PT, R16, 0x1, PT ;  /* 0x000000011000780c */ /* 0x000fda0003f24070 */
[----:B-1----:R-:W-:Y:S05]  /*1cc0*/  @P1 BRA `(.L_x_31) ;  /* 0x0000000000041947 */ /* 0x002fea0003800000 */
[----:B------:R-:W-:Y:S01]  /*1cd0*/  BPT.TRAP 0x1 ;  /* 0x000000040000795c */ /* 0x000fe20000300000 */
.L_x_31:
[----:B------:R-:W-:Y:S01]  /*1ce0*/  UIADD3 UR8, UR8, 0x1, URZ ;  /* 0x0000000108087890 */ /* 0x000fe2000fffe03f */
[C---:B------:R-:W-:Y:S01]  /*1cf0*/  ISETP.GT.AND P2, PT, R0.reuse, 0x1, PT ;  /* 0x000000010000780c */ /* 0x040fe20003f44270 */
[----:B------:R-:W-:Y:S02]  /*1d00*/  VIADD R3, R3, 0x1 ;  /* 0x0000000103037836 */ /* 0x000fe40000000000 */
[----:B------:R-:W-:Y:S01]  /*1d10*/  UISETP.NE.AND UP0, UPT, UR8, 0x3, UPT ;  /* 0x000000030800788c */ /* 0x000fe2000bf05270 */
[----:B------:R-:W-:Y:S02]  /*1d20*/  VIADD R0, R0, 0xffffffff ;  /* 0xffffffff00007836 */ /* 0x000fe40000000000 */
[C---:B------:R-:W-:Y:S01]  /*1d30*/  ISETP.NE.AND P1, PT, R3.reuse, 0x3, PT ;  /* 0x000000030300780c */ /* 0x040fe20003f25270 */
[----:B------:R-:W-:Y:S02]  /*1d40*/  USEL UR4, URZ, 0x1, UP0 ;  /* 0x000000013f047887 */ /* 0x000fe40008000000 */
[----:B------:R-:W-:Y:S01]  /*1d50*/  USEL UR8, UR8, URZ, UP0 ;  /* 0x0000003f08087287 */ /* 0x000fe20008000000 */
[----:B------:R-:W-:-:S03]  /*1d60*/  SEL R3, R3, RZ, P1 ;  /* 0x000000ff03037207 */ /* 0x000fc60000800000 */
[----:B------:R-:W-:Y:S01]  /*1d70*/  LOP3.LUT R6, R6, UR4, RZ, 0x3c, !PT ;  /* 0x0000000406067c12 */ /* 0x000fe2000f8e3cff */
[----:B------:R-:W-:Y:S07]  /*1d80*/  @P2 BRA `(.L_x_32) ;  /* 0xfffffffc004c2947 */ /* 0x000fee000383ffff */
.L_x_25:
[----:B------:R-:W1:Y:S01]  /*1d90*/  LDC R0, c[0x0][0x28c] ;  /* 0x0000a300ff007b82 */ /* 0x000e620000000800 */
[----:B------:R2:W-:Y:S01]  /*1da0*/  SYNCS.ARRIVE.TRANS64.A1T0 RZ, [R96+UR47], RZ ;  /* 0x000000ff60ff79a7 */ /* 0x0005e2000810002f */
[----:B-1----:R-:W-:-:S13]  /*1db0*/  ISETP.GE.AND P1, PT, R0, 0x1, PT ;  /* 0x000000010000780c */ /* 0x002fda0003f26270 */
[----:B--2---:R-:W-:Y:S05]  /*1dc0*/  @!P1 BRA `(.L_x_33) ;  /* 0x0000000000449947 */ /* 0x004fea0003800000 */
[----:B------:R-:W-:Y:S05]  /*1dd0*/  @!P0 BRA `(.L_x_34) ;  /* 0x0000000000048947 */ /* 0x000fea0003800000 */
[----:B------:R-:W-:Y:S01]  /*1de0*/  BPT.TRAP 0x1 ;  /* 0x000000040000795c */ /* 0x000fe20000300000 */
.L_x_34:
[----:B------:R-:W-:-:S13]  /*1df0*/  ISETP.NE.AND P0, PT, R89, RZ, PT ;  /* 0x000000ff5900720c */ /* 0x000fda0003f05270 */
[----:B------:R-:W-:-:S05]  /*1e00*/  VOTEU.ANY UP0, P0 ;  /* 0x00000000003f7886 */ /* 0x000fca0000000100 */
[----:B------:R-:W-:-:S06]  /*1e10*/  @UP0 UIADD3 UR4, UR43, UR38, URZ ;  /* 0x000000262b040290 */ /* 0x000fcc000fffe03f */
[----:B------:R-:W-:Y:S02]  /*1e20*/  IMAD.U32 R4, RZ, RZ, UR4 ;  /* 0x00000004ff047e24 */ /* 0x000fe4000f8e00ff */
[----:B------:R-:W-:Y:S02]  /*1e30*/  IMAD.U32 R3, RZ, RZ, UR4 ;  /* 0x00000004ff037e24 */ /* 0x000fe4000f8e00ff */
[----:B------:R-:W-:-:S05]  /*1e40*/  @P0 IMAD.WIDE.U32 R4, R4, -0x55555555, RZ ;  /* 0xaaaaaaab04040825 */ /* 0x000fca00078e00ff */
[----:B------:R-:W-:-:S05]  /*1e50*/  @P0 SHF.R.U32.HI R0, RZ, 0x1, R5 ;  /* 0x00000001ff000819 */ /* 0x000fca0000011605 */
[----:B------:R-:W-:-:S05]  /*1e60*/  @P0 IMAD R0, R0, -0x3, R3 ;  /* 0xfffffffd00000824 */ /* 0x000fca00078e0203 */
[----:B------:R-:W-:-:S05]  /*1e70*/  @P0 LEA R0, R0, UR41, 0x3 ;  /* 0x0000002900000c11 */ /* 0x000fca000f8e18ff */
[----:B------:R-:W-:-:S05]  /*1e80*/  @P0 VIADD R3, R0, 0x18 ;  /* 0x0000001800030836 */ /* 0x000fca0000000000 */
[----:B------:R-:W-:-:S04]  /*1e90*/  @P0 PRMT R3, R88, 0x654, R3 ;  /* 0x0000065458030816 */ /* 0x000fc80000000003 */
[----:B------:R1:W-:Y:S01]  /*1ea0*/  @P0 SYNCS.ARRIVE.TRANS64.RED.A1T0 RZ, [R3+URZ], RZ ;  /* 0x000000ff03ff09a7 */ /* 0x0003e2000810043f */
[----:B------:R-:W-:-:S13]  /*1eb0*/  ISETP.GT.U32.AND P0, PT, R16, 0x1, PT ;  /* 0x000000011000780c */ /* 0x000fda0003f04070 */
[----:B-1----:R-:W-:Y:S05]  /*1ec0*/  @P0 BRA `(.L_x_33) ;  /* 0x0000000000040947 */ /* 0x002fea0003800000 */
[----:B------:R-:W-:Y:S01]  /*1ed0*/  BPT.TRAP 0x1 ;  /* 0x000000040000795c */ /* 0x000fe20000300000 */
.L_x_33:
[----:B------:R-:W-:Y:S01]  /*1ee0*/  SHF.L.U32 R0, R103, 0x1f, RZ ;  /* 0x0000001f67007819 */ /* 0x000fe200000006ff */
[----:B------:R-:W-:Y:S01]  /*1ef0*/  UIADD3 UR38, UR46, UR38, URZ ;  /* 0x000000262e267290 */ /* 0x000fe2000fffe03f */
[----:B------:R-:W1:Y:S01]  /*1f00*/  LDC R9, c[0x0][0x288] ;  /* 0x0000a200ff097b82 */ /* 0x000e620000000800 */
[----:B------:R-:W-:Y:S01]  /*1f10*/  UISETP.GE.U32.AND UP1, UPT, UR46, 0x3, UPT ;  /* 0x000000032e00788c */ /* 0x000fe2000bf26070 */
[----:B------:R-:W-:Y:S01]  /*1f20*/  IMAD.SHL.U32 R10, R94, 0x2, RZ ;  /* 0x000000025e0a7824 */ /* 0x000fe200078e00ff */
[----:B------:R-:W-:Y:S02]  /*1f30*/  UISETP.GT.U32.AND UP0, UPT, UR38, 0x2, UPT ;  /* 0x000000022600788c */ /* 0x000fe4000bf04070 */
[----:B------:R-:W-:Y:S02]  /*1f40*/  UIMAD.WIDE.U32 UR4, UR38, -0x55555555, URZ ;  /* 0xaaaaaaab260478a5 */ /* 0x000fe4000f8e003f */
[----:B------:R-:W-:Y:S01]  /*1f50*/  UISETP.LT.U32.AND UP0, UPT, UR46, 0x3, UP0 ;  /* 0x000000032e00788c */ /* 0x000fe20008701070 */
[----:B------:R-:W2:Y:S01]  /*1f60*/  SYNCS.PHASECHK.TRANS64.TRYWAIT P0, [R95+UR42+0x10], R0 ;  /* 0x000010005f0075a7 */ /* 0x000ea2000800016a */
[----:B------:R-:W-:Y:S01]  /*1f70*/  USHF.R.U32.HI UR4, URZ, 0x1, UR5 ;  /* 0x000000013f047899 */ /* 0x000fe20008011605 */
[----:B------:R-:W-:Y:S01]  /*1f80*/  SHF.R.S32.HI R11, RZ, 0x1f, R10 ;  /* 0x0000001fff0b7819 */ /* 0x000fe2000001140a */
[----:B------:R-:W-:-:S02]  /*1f90*/  USEL UR6, URZ, 0x1, !UP0 ;  /* 0x000000013f067887 */ /* 0x000fc4000c000000 */
[----:B------:R-:W-:Y:S02]  /*1fa0*/  UIMAD UR38, UR4, -0x3, UR38 ;  /* 0xfffffffd042678a4 */ /* 0x000fe4000f8e0226 */
[----:B------:R-:W-:-:S04]  /*1fb0*/  ULOP3.LUT UR39, UR39, UR6, URZ, 0x3c, !UPT ;  /* 0x0000000627277292 */ /* 0x000fc8000f8e3c3f */
[----:B------:R-:W-:Y:S01]  /*1fc0*/  @UP1 ULOP3.LUT UR39, UR39, 0x1, UR4, 0x78, !UPT ;  /* 0x0000000127271892 */ /* 0x000fe2000f8e7804 */
[----:B-12---:R-:W-:Y:S11]  /*1fd0*/  @!P0 BRA `(.L_x_35) ;  /* 0x0000005800888947 */ /* 0x006ff60003800000 */
.L_x_188:
[----:B-1----:R-:W-:Y:S01]  /*1fe0*/  IMAD.SHL.U32 R0, R19, 0x40, RZ ;  /* 0x0000004013007824 */ /* 0x002fe200078e00ff */
[----:B------:R-:W-:Y:S01]  /*1ff0*/  ULDC UR6, c[0x0][0x284] ;  /* 0x0000a10000067ab9 */ /* 0x000fe20000000800 */
[----:B------:R-:W-:Y:S01]  /*2000*/  IMAD.SHL.U32 R20, R22, 0x80, RZ ;  /* 0x0000008016147824 */ /* 0x000fe200078e00ff */
[----:B0-----:R-:W-:Y:S01]  /*2010*/  SHF.R.S32.HI R13, RZ, 0x1f, R2 ;  /* 0x0000001fff0d7819 */ /* 0x001fe20000011402 */
[----:B------:R-:W-:Y:S01]  /*2020*/  ULDC.64 UR4, c[0x0][0x5d0] ;  /* 0x0001740000047ab9 */ /* 0x000fe20000000a00 */
[----:B------:R-:W-:Y:S01]  /*2030*/  ISETP.GE.AND P0, PT, R0, UR6, PT ;  /* 0x0000000600007c0c */ /* 0x000fe2000bf06270 */
[----:B------:R-:W-:Y:S01]  /*2040*/  IMAD.WIDE.U32 R4, R2, UR4, R10 ;  /* 0x0000000402047c25 */ /* 0x000fe2000f8e000a */
[----:B------:R-:W-:Y:S02]  /*2050*/  SHF.R.S32.HI R21, RZ, 0x1f, R20 ;  /* 0x0000001fff157819 */ /* 0x000fe40000011414 */
[C---:B------:R-:W-:Y:S01]  /*2060*/  ISETP.GE.OR P0, PT, R20.reuse, R9, P0 ;  /* 0x000000091400720c */ /* 0x040fe20000706670 */
[----:B------:R-:W-:Y:S01]  /*2070*/  IMAD R3, R13, UR4, RZ ;  /* 0x000000040d037c24 */ /* 0x000fe2000f8e02ff */
[----:B------:R-:W-:-:S03]  /*2080*/  IADD3 R4, P1, R20, R4, RZ ;  /* 0x0000000414047210 */ /* 0x000fc60007f3e0ff */
[----:B------:R-:W-:-:S05]  /*2090*/  IMAD R3, R2, UR5, R3 ;  /* 0x0000000502037c24 */ /* 0x000fca000f8e0203 */
[----:B------:R-:W-:-:S03]  /*20a0*/  IADD3.X R5, R21, R5, R3, P1, !PT ;  /* 0x0000000515057210 */ /* 0x000fc60000ffe403 */
[----:B------:R-:W-:Y:S05]  /*20b0*/  @P0 BRA `(.L_x_36) ;  /* 0x0000004000300947 */ /* 0x000fea0003800000 */
[----:B------:R-:W0:Y:S01]  /*20c0*/  LDC.64 R6, c[0x0][0x5c8] ;  /* 0x00017200ff067b82 */ /* 0x000e220000000a00 */
[----:B-----5:R-:W-:Y:S01]  /*20d0*/  FSETP.NEU.AND P0, PT, R91, RZ, PT ;  /* 0x000000ff5b00720b */ /* 0x020fe20003f0d000 */
[----:B------:R-:W-:Y:S01]  /*20e0*/  IMAD R3, R94, -0x2, R9 ;  /* 0xfffffffe5e037824 */ /* 0x000fe200078e0209 */
[----:B------:R-:W-:Y:S01]  /*20f0*/  BSSY B0, `(.L_x_36) ;  /* 0x0000408000007945 */ /* 0x000fe20003800000 */
[----:B------:R-:W-:-:S04]  /*2100*/  IMAD.WIDE R104, R19, 0x40, R92 ;  /* 0x0000004013687825 */ /* 0x000fc800078e025c */
[----:B------:R-:W-:Y:S02]  /*2110*/  IMAD.IADD R3, R3, 0x1, -R20 ;  /* 0x0000000103037824 */ /* 0x000fe400078e0a14 */
[----:B------:R-:W-:-:S03]  /*2120*/  IMAD.IADD R0, R99, 0x1, -R0 ;  /* 0x0000000163007824 */ /* 0x000fc600078e0a00 */
[----:B------:R-:W-:-:S04]  /*2130*/  ISETP.GT.AND P2, PT, R3, RZ, PT ;  /* 0x000000ff0300720c */ /* 0x000fc80003f44270 */
[----:B------:R-:W-:Y:S01]  /*2140*/  ISETP.GT.AND P1, PT, R0, RZ, P2 ;  /* 0x000000ff0000720c */ /* 0x000fe20001724270 */
[-C--:B0-----:R-:W-:Y:S02]  /*2150*/  IMAD R8, R105, R6.reuse, RZ ;  /* 0x0000000669087224 */ /* 0x081fe400078e02ff */
[----:B------:R-:W-:-:S04]  /*2160*/  IMAD.WIDE.U32 R106, R104, R6, R4 ;  /* 0x00000006686a7225 */ /* 0x000fc800078e0004 */
[----:B------:R-:W-:-:S04]  /*2170*/  IMAD R5, R104, R7, R8 ;  /* 0x0000000768057224 */ /* 0x000fc800078e0208 */
[----:B------:R-:W-:Y:S01]  /*2180*/  IMAD.IADD R9, R107, 0x1, R5 ;  /* 0x000000016b097824 */ /* 0x000fe200078e0205 */
[----:B------:R-:W-:Y:S06]  /*2190*/  @!P0 BRA `(.L_x_37) ;  /* 0x0000002c00248947 */ /* 0x000fec0003800000 */
[----:B------:R-:W0:Y:S01]  /*21a0*/  LDC.64 R108, c[0x0][0x5b8] ;  /* 0x00016e00ff6c7b82 */ /* 0x000e220000000a00 */
[----:B------:R-:W-:-:S07]  /*21b0*/  ULDC.64 UR4, c[0x0][0x5c0] ;  /* 0x0001700000047ab9 */ /* 0x000fce0000000a00 */
[----:B------:R-:W1:Y:S08]  /*21c0*/  LDC.64 R110, c[0x0][0x5b0] ;  /* 0x00016c00ff6e7b82 */ /* 0x000e700000000a00 */
[----:B------:R-:W2:Y:S01]  /*21d0*/  LDC.64 R112, c[0x0][0x5a8] ;  /* 0x00016a00ff707b82 */ /* 0x000ea20000000a00 */
[-C--:B0-----:R-:W-:Y:S02]  /*21e0*/  IMAD R8, R13, R108.reuse, RZ ;  /* 0x0000006c0d087224 */ /* 0x081fe400078e02ff */
[----:B------:R-:W-:-:S04]  /*21f0*/  IMAD.WIDE.U32 R4, R2, R108, R10 ;  /* 0x0000006c02047225 */ /* 0x000fc800078e000a */
[----:B------:R-:W-:Y:S01]  /*2200*/  IMAD R107, R2, R109, R8 ;  /* 0x0000006d026b7224 */ /* 0x000fe200078e0208 */
[----:B------:R-:W-:Y:S01]  /*2210*/  IADD3 R12, P0, R20, R4, RZ ;  /* 0x00000004140c7210 */ /* 0x000fe20007f1e0ff */
[----:B-1----:R-:W-:-:S03]  /*2220*/  IMAD R4, R105, R110, RZ ;  /* 0x0000006e69047224 */ /* 0x002fc600078e02ff */
[----:B------:R-:W-:Y:S01]  /*2230*/  IADD3.X R13, R21, R5, R107, P0, !PT ;  /* 0x00000005150d7210 */ /* 0x000fe200007fe46b */
[C---:B------:R-:W-:Y:S02]  /*2240*/  IMAD R109, R104.reuse, R111, R4 ;  /* 0x0000006f686d7224 */ /* 0x040fe400078e0204 */
[----:B------:R-:W-:-:S04]  /*2250*/  IMAD.WIDE.U32 R4, R104, R110, R12 ;  /* 0x0000006e68047225 */ /* 0x000fc800078e000c */
[----:B------:R-:W-:Y:S01]  /*2260*/  IMAD.IADD R5, R5, 0x1, R109 ;  /* 0x0000000105057824 */ /* 0x000fe200078e026d */
[----:B--2---:R-:W-:-:S04]  /*2270*/  LEA R14, P0, R4, R112, 0x1 ;  /* 0x00000070040e7211 */ /* 0x004fc800078008ff */
[----:B------:R-:W-:-:S05]  /*2280*/  LEA.HI.X R15, R4, R113, R5, 0x1, P0 ;  /* 0x00000071040f7211 */ /* 0x000fca00000f0c05 */
[----:B------:R-:W2:Y:S01]  /*2290*/  @P1 LDG.E.LTC128B.U16 R19, desc[UR36][R14.64] ;  /* 0x000000240e131981 */ /* 0x000ea2000c1e1520 */
[----:B------:R-:W-:Y:S01]  /*22a0*/  IMAD.WIDE.U32 R4, R104, R110, R20 ;  /* 0x0000006e68047225 */ /* 0x000fe200078e0014 */
[----:B------:R-:W-:Y:S02]  /*22b0*/  BSSY B1, `(.L_x_38) ;  /* 0x0000015000017945 */ /* 0x000fe40003800000 */
[----:B------:R-:W-:-:S04]  /*22c0*/  IADD3 R100, P0, R10, R4, RZ ;  /* 0x000000040a647210 */ /* 0x000fc80007f1e0ff */
[----:B------:R-:W-:Y:S02]  /*22d0*/  IADD3.X R101, R11, R109, R5, P0, !PT ;  /* 0x0000006d0b657210 */ /* 0x000fe400007fe405 */
[----:B------:R-:W-:Y:S01]  /*22e0*/  LEA R8, P0, R106, UR4, 0x1 ;  /* 0x000000046a087c11 */ /* 0x000fe2000f8008ff */
[----:B------:R-:W-:-:S03]  /*22f0*/  IMAD.WIDE.U32 R100, R2, R108, R100 ;  /* 0x0000006c02647225 */ /* 0x000fc600078e0064 */
[----:B------:R-:W-:Y:S02]  /*2300*/  LEA.HI.X R9, R106, UR5, R9, 0x1, P0 ;  /* 0x000000056a097c11 */ /* 0x000fe400080f0c09 */
[----:B------:R-:W-:-:S04]  /*2310*/  ISETP.GT.AND P0, PT, R3, 0x1, PT ;  /* 0x000000010300780c */ /* 0x000fc80003f04270 */
[----:B------:R-:W-:Y:S01]  /*2320*/  ISETP.GT.AND P3, PT, R0, RZ, P0 ;  /* 0x000000ff0000720c */ /* 0x000fe20000764270 */
[----:B--2---:R-:W-:-:S04]  /*2330*/  IMAD.U32 R4, R19, 0x10000, RZ ;  /* 0x0001000013047824 */ /* 0x004fc800078e00ff */
[----:B------:R-:W-:Y:S01]  /*2340*/  FMUL R5, R4, R91 ;  /* 0x0000005b04057220 */ /* 0x000fe20000400000 */
[----:B------:R-:W-:-:S03]  /*2350*/  LEA R4, P4, R100, R112, 0x1 ;  /* 0x0000007064047211 */ /* 0x000fc600078808ff */
[----:B------:R-:W-:-:S05]  /*2360*/  FFMA R5, R24, R90, R5 ;  /* 0x0000005a18057223 */ /* 0x000fca0000000005 */
[----:B------:R-:W-:Y:S01]  /*2370*/  F2FP.BF16.F32.PACK_AB R14, RZ, R5 ;  /* 0x00000005ff0e723e */ /* 0x000fe200000010ff */
[----:B------:R-:W-:-:S03]  /*2380*/  IMAD.IADD R5, R107, 0x1, R101 ;  /* 0x000000016b057824 */ /* 0x000fc600078e0265 */
[----:B------:R-:W-:Y:S01]  /*2390*/  PRMT R15, R14, 0x7610, R15 ;  /* 0x000076100e0f7816 */ /* 0x000fe2000000000f */
[----:B------:R-:W-:Y:S01]  /*23a0*/  IMAD.SHL.U32 R14, R110, 0x8, RZ ;  /* 0x000000086e0e7824 */ /* 0x000fe200078e00ff */
[----:B------:R-:W-:-:S03]  /*23b0*/  LEA.HI.X R5, R100, R113, R5, 0x1, P4 ;  /* 0x0000007164057211 */ /* 0x000fc600020f0c05 */
[----:B------:R0:W-:Y:S02]  /*23c0*/  @P1 STG.E.U16 desc[UR36][R8.64], R15 ;  /* 0x0000000f08001986 */ /* 0x0001e4000c101524 */
[----:B0-----:R-:W-:Y:S01]  /*23d0*/  SHF.L.U64.HI R15, R110, 0x3, R111 ;  /* 0x000000036e0f7819 */ /* 0x001fe2000001026f */
[----:B------:R-:W-:Y:S06]  /*23e0*/  @!P3 BRA `(.L_x_39) ;  /* 0x000000000004b947 */ /* 0x000fec0003800000 */
[----:B------:R0:W5:Y:S02]  /*23f0*/  LDG.E.LTC128B.U16 R19, desc[UR36][R4.64+0x2] ;  /* 0x0000022404137981 */ /* 0x000164000c1e1520 */
.L_x_39:
[----:B------:R-:W-:Y:S05]  /*2400*/  BSYNC B1 ;  /* 0x0000000000017941 */ /* 0x000fea0003800000 */
.L_x_38:
[----:B------:R-:W-:Y:S01]  /*2410*/  IMAD.WIDE.U32 R14, R104, R110, R14 ;  /* 0x0000006e680e7225 */ /* 0x000fe200078e000e */
[----:B------:R-:W-:-:S03]  /*2420*/  ISETP.GT.AND P2, PT, R0, 0x8, P2 ;  /* 0x000000080000780c */ /* 0x000fc60001744270 */
[----:B-----5:R-:W-:Y:S02]  /*2430*/  IMAD.U32 R22, R19, 0x10000, RZ ;  /* 0x0001000013167824 */ /* 0x020fe400078e00ff */
[----:B------:R-:W-:Y:S01]  /*2440*/  IMAD.IADD R109, R109, 0x1, R15 ;  /* 0x000000016d6d7824 */ /* 0x000fe200078e020f */
[----:B------:R-:W-:Y:S01]  /*2450*/  IADD3 R15, P1, R12, R14, RZ ;  /* 0x0000000e0c0f7210 */ /* 0x000fe20007f3e0ff */
[----:B------:R-:W-:-:S04]  /*2460*/  FMUL R22, R22, R91 ;  /* 0x0000005b16167220 */ /* 0x000fc80000400000 */
[----:B------:R-:W-:Y:S01]  /*2470*/  FFMA R22, R25, R90, R22 ;  /* 0x0000005a19167223 */ /* 0x000fe20000000016 */
[----:B------:R-:W-:Y:S01]  /*2480*/  IMAD.X R24, R109, 0x1, R13, P1 ;  /* 0x000000016d187824 */ /* 0x000fe200008e060d */
[----:B------:R-:W-:-:S03]  /*2490*/  LEA R12, P1, R15, R112, 0x1 ;  /* 0x000000700f0c7211 */ /* 0x000fc600078208ff */
[----:B------:R-:W-:Y:S02]  /*24a0*/  F2FP.BF16.F32.PACK_AB R22, RZ, R22 ;  /* 0x00000016ff16723e */ /* 0x000fe400000010ff */
[----:B------:R-:W-:-:S03]  /*24b0*/  LEA.HI.X R13, R15, R113, R24, 0x1, P1 ;  /* 0x000000710f0d7211 */ /* 0x000fc600008f0c18 */
[----:B------:R1:W-:Y:S04]  /*24c0*/  @P3 STG.E.U16 desc[UR36][R8.64+0x2], R22 ;  /* 0x0000021608003986 */ /* 0x0003e8000c101524 */
[----:B------:R-:W2:Y:S01]  /*24d0*/  @P2 LDG.E.LTC128B.U16 R19, desc[UR36][R12.64] ;  /* 0x000000240c132981 */ /* 0x000ea2000c1e1520 */
[----:B------:R-:W-:Y:S01]  /*24e0*/  IADD3 R14, P1, P3, R10, R14, R20 ;  /* 0x0000000e0a0e7210 */ /* 0x000fe20007b3e014 */
[----:B------:R-:W-:Y:S01]  /*24f0*/  BSSY B1, `(.L_x_40) ;  /* 0x0000011000017945 */ /* 0x000fe20003800000 */
[----:B------:R-:W-:Y:S02]  /*2500*/  SHF.L.U64.HI R7, R6, 0x4, R7 ;  /* 0x0000000406077819 */ /* 0x000fe40000010207 */
[----:B------:R-:W-:Y:S02]  /*2510*/  IADD3.X R15, R11, R109, R21, P1, P3 ;  /* 0x0000006d0b0f7210 */ /* 0x000fe40000fe6415 */
[----:B------:R-:W-:Y:S01]  /*2520*/  ISETP.GT.AND P0, PT, R0, 0x8, P0 ;  /* 0x000000080000780c */ /* 0x000fe20000704270 */
[----:B------:R-:W-:-:S04]  /*2530*/  IMAD.WIDE.U32 R14, R2, R108, R14 ;  /* 0x0000006c020e7225 */ /* 0x000fc800078e000e */
[----:B------:R-:W-:Y:S02]  /*2540*/  IMAD.IADD R2, R107, 0x1, R15 ;  /* 0x000000016b027824 */ /* 0x000fe400078e020f */
[----:B--2---:R-:W-:-:S04]  /*2550*/  IMAD.U32 R10, R19, 0x10000, RZ ;  /* 0x00010000130a7824 */ /* 0x004fc800078e00ff */
[----:B------:R-:W-:Y:S01]  /*2560*/  FMUL R11, R10, R91 ;  /* 0x0000005b0a0b7220 */ /* 0x000fe20000400000 */
[----:B------:R-:W-:Y:S02]  /*2570*/  LEA R10, P1, R6, R8, 0x4 ;  /* 0x00000008060a7211 */ /* 0x000fe400078220ff */
[----:B------:R-:W-:Y:S01]  /*2580*/  LEA R6, P3, R14, R112, 0x1 ;  /* 0x000000700e067211 */ /* 0x000fe200078608ff */
[----:B------:R-:W-:-:S05]  /*2590*/  FFMA R11, R26, R90, R11 ;  /* 0x0000005a1a0b7223 */ /* 0x000fca000000000b */
[----:B------:R-:W-:Y:S01]  /*25a0*/  F2FP.BF16.F32.PACK_AB R12, RZ, R11 ;  /* 0x0000000bff0c723e */ /* 0x000fe200000010ff */
[----:B------:R-:W-:Y:S01]  /*25b0*/  IMAD.X R11, R7, 0x1, R9, P1 ;  /* 0x00000001070b7824 */ /* 0x000fe200008e0609 */
[----:B------:R-:W-:-:S04]  /*25c0*/  LEA.HI.X R7, R14, R113, R2, 0x1, P3 ;  /* 0x000000710e077211 */ /* 0x000fc800018f0c02 */
[----:B------:R1:W-:Y:S01]  /*25d0*/  @P2 STG.E.U16 desc[UR36][R10.64], R12 ;  /* 0x0000000c0a002986 */ /* 0x0003e2000c101524 */
[----:B------:R-:W-:Y:S05]  /*25e0*/  @!P0 BRA `(.L_x_41) ;  /* 0x0000000000048947 */ /* 0x000fea0003800000 */
[----:B------:R2:W5:Y:S02]  /*25f0*/  LDG.E.LTC128B.U16 R19, desc[UR36][R6.64+0x2] ;  /* 0x0000022406137981 */ /* 0x000564000c1e1520 */
.L_x_41:
[----:B------:R-:W-:Y:S05]  /*2600*/  BSYNC B1 ;  /* 0x0000000000017941 */ /* 0x000fea0003800000 */
.L_x_40:
[----:B-----5:R-:W-:Y:S01]  /*2610*/  IMAD.U32 R2, R19, 0x10000, RZ ;  /* 0x0001000013027824 */ /* 0x020fe200078e00ff */
[----:B------:R-:W-:Y:S01]  /*2620*/  ISETP.GT.AND P1, PT, R3, 0x8, PT ;  /* 0x000000080300780c */ /* 0x000fe20003f24270 */
[----:B------:R-:W-:Y:S02]  /*2630*/  BSSY B1, `(.L_x_42) ;  /* 0x0000008000017945 */ /* 0x000fe40003800000 */
[----:B------:R-:W-:Y:S01]  /*2640*/  FMUL R2, R2, R91 ;  /* 0x0000005b02027220 */ /* 0x000fe20000400000 */
[----:B------:R-:W-:-:S03]  /*2650*/  ISETP.GT.AND P2, PT, R0, RZ, P1 ;  /* 0x000000ff0000720c */ /* 0x000fc60000f44270 */
[----:B------:R-:W-:-:S05]  /*2660*/  FFMA R2, R27, R90, R2 ;  /* 0x0000005a1b027223 */ /* 0x000fca0000000002 */
[----:B------:R-:W-:-:S05]  /*2670*/  F2FP.BF16.F32.PACK_AB R2, RZ, R2 ;  /* 0x00000002ff02723e */ /* 0x000fca00000010ff */
[----:B------:R3:W-:Y:S01]  /*2680*/  @P0 STG.E.U16 desc[UR36][R10.64+0x2], R2 ;  /* 0x000002020a000986 */ /* 0x0007e2000c101524 */
[----:B------:R-:W-:Y:S05]  /*2690*/  @!P2 BRA `(.L_x_43) ;  /* 0x000000000004a947 */ /* 0x000fea0003800000 */
[----:B------:R4:W5:Y:S02]  /*26a0*/  LDG.E.LTC128B.U16 R19, desc[UR36][R4.64+0x10] ;  /* 0x0000102404137981 */ /* 0x000964000c1e1520 */
.L_x_43:
[----:B------:R-:W-:Y:S05]  /*26b0*/  BSYNC B1 ;  /* 0x0000000000017941 */ /* 0x000fea0003800000 */
.L_x_42:
[----:B---3-5:R-:W-:Y:S01]  /*26c0*/  IMAD.U32 R2, R19, 0x10000, RZ ;  /* 0x0001000013027824 */ /* 0x028fe200078e00ff */
        /* <DEDUP_REMOVED lines=9> */
.L_x_45:
[----:B------:R-:W-:Y:S05]  /*2760*/  BSYNC B1 ;  /* 0x0000000000017941 */ /* 0x000fea0003800000 */
.L_x_44:
[----:B-----5:R-:W-:Y:S01]  /*2770*/  IMAD.U32 R2, R19, 0x10000, RZ ;  /* 0x0001000013027824 */ /* 0x020fe200078e00ff */
[----:B------:R-:W-:Y:S01]  /*2780*/  ISETP.GT.AND P1, PT, R0, 0x8, P1 ;  /* 0x000000080000780c */ /* 0x000fe20000f24270 */
[----:B------:R-:W-:Y:S02]  /*2790*/  BSSY B1, `(.L_x_46) ;  /* 0x0000007000017945 */ /* 0x000fe40003800000 */
[----:B------:R-:W-:-:S04]  /*27a0*/  FMUL R2, R2, R91 ;  /* 0x0000005b02027220 */ /* 0x000fc80000400000 */
[----:B------:R-:W-:-:S05]  /*27b0*/  FFMA R2, R29, R90, R2 ;  /* 0x0000005a1d027223 */ /* 0x000fca0000000002 */
[----:B------:R-:W-:-:S05]  /*27c0*/  F2FP.BF16.F32.PACK_AB R2, RZ, R2 ;  /* 0x00000002ff02723e */ /* 0x000fca00000010ff */
[----:B------:R0:W-:Y:S01]  /*27d0*/  @P3 STG.E.U16 desc[UR36][R8.64+0x12], R2 ;  /* 0x0000120208003986 */ /* 0x0001e2000c101524 */
[----:B------:R-:W-:Y:S05]  /*27e0*/  @!P1 BRA `(.L_x_47) ;  /* 0x0000000000049947 */ /* 0x000fea0003800000 */
[----:B------:R0:W5:Y:S02]  /*27f0*/  LDG.E.LTC128B.U16 R19, desc[UR36][R6.64+0x10] ;  /* 0x0000102406137981 */ /* 0x000164000c1e1520 */
.L_x_47:
[----:B------:R-:W-:Y:S05]  /*2800*/  BSYNC B1 ;  /* 0x0000000000017941 */ /* 0x000fea0003800000 */
.L_x_46:
[----:B0----5:R-:W-:Y:S01]  /*2810*/  IMAD.U32 R2, R19, 0x10000, RZ ;  /* 0x0001000013027824 */ /* 0x021fe200078e00ff */
[----:B------:R-:W-:Y:S01]  /*2820*/  ISETP.GT.AND P0, PT, R0, 0x8, P0 ;  /* 0x000000080000780c */ /* 0x000fe20000704270 */
[----:B------:R-:W-:Y:S02]  /*2830*/  BSSY B1, `(.L_x_48) ;  /* 0x0000007000017945 */ /* 0x000fe40003800000 */
[----:B---3--:R-:W-:-:S04]  /*2840*/  FMUL R13, R2, R91 ;  /* 0x0000005b020d7220 */ /* 0x008fc80000400000 */
[----:B------:R-:W-:-:S05]  /*2850*/  FFMA R13, R30, R90, R13 ;  /* 0x0000005a1e0d7223 */ /* 0x000fca000000000d */
[----:B------:R-:W-:-:S05]  /*2860*/  F2FP.BF16.F32.PACK_AB R13, RZ, R13 ;  /* 0x0000000dff0d723e */ /* 0x000fca00000010ff */
[----:B------:R0:W-:Y:S01]  /*2870*/  @P1 STG.E.U16 desc[UR36][R10.64+0x10], R13 ;  /* 0x0000100d0a001986 */ /* 0x0001e2000c101524 */
[----:B------:R-:W-:Y:S05]  /*2880*/  @!P0 BRA `(.L_x_49) ;  /* 0x0000000000048947 */ /* 0x000fea0003800000 */
[----:B------:R3:W5:Y:S02]  /*2890*/  LDG.E.LTC128B.U16 R19, desc[UR36][R6.64+0x12] ;  /* 0x0000122406137981 */ /* 0x000764000c1e1520 */
.L_x_49:
[----:B------:R-:W-:Y:S05]  /*28a0*/  BSYNC B1 ;  /* 0x0000000000017941 */ /* 0x000fea0003800000 */
.L_x_48:
        /* <DEDUP_REMOVED lines=10> */
.L_x_51:
[----:B------:R-:W-:Y:S05]  /*2950*/  BSYNC B1 ;  /* 0x0000000000017941 */ /* 0x000fea0003800000 */
.L_x_50:
[----:B0----5:R-:W-:Y:S01]  /*2960*/  IMAD.U32 R2, R19, 0x10000, RZ ;  /* 0x0001000013027824 */ /* 0x021fe200078e00ff */
        /* <DEDUP_REMOVED lines=9> */
.L_x_53:
[----:B------:R-:W-:Y:S05]  /*2a00*/  BSYNC B1 ;  /* 0x0000000000017941 */ /* 0x000fea0003800000 */
.L_x_52:
        /* <DEDUP_REMOVED lines=9> */
.L_x_55:
[----:B------:R-:W-:Y:S05]  /*2aa0*/  BSYNC B1 ;  /* 0x0000000000017941 */ /* 0x000fea0003800000 */
.L_x_54:
[----:B0----5:R-:W-:Y:S01]  /*2ab0*/  IMAD.U32 R2, R19, 0x10000, RZ ;  /* 0x0001000013027824 */ /* 0x021fe200078e00ff */
        /* <DEDUP_REMOVED lines=8> */
.L_x_57:
[----:B------:R-:W-:Y:S05]  /*2b40*/  BSYNC B1 ;  /* 0x0000000000017941 */ /* 0x000fea0003800000 */
.L_x_56:
        /* <DEDUP_REMOVED lines=10> */
.L_x_59:
[----:B------:R-:W-:Y:S05]  /*2bf0*/  BSYNC B1 ;  /* 0x0000000000017941 */ /* 0x000fea0003800000 */
.L_x_58:
        /* <DEDUP_REMOVED lines=10> */
.L_x_61:
[----:B------:R-:W-:Y:S05]  /*2ca0*/  BSYNC B1 ;  /* 0x0000000000017941 */ /* 0x000fea0003800000 */
.L_x_60:
        /* <DEDUP_REMOVED lines=9> */
.L_x_63:
[----:B------:R-:W-:Y:S05]  /*2d40*/  BSYNC B1 ;  /* 0x0000000000017941 */ /* 0x000fea0003800000 */
.L_x_62:
        /* <DEDUP_REMOVED lines=9> */
.L_x_65:
[----:B------:R-:W-:Y:S05]  /*2de0*/  BSYNC B1 ;  /* 0x0000000000017941 */ /* 0x000fea0003800000 */
.L_x_64:
        /* <DEDUP_REMOVED lines=10> */
.L_x_67:
[----:B------:R-:W-:Y:S05]  /*2e90*/  BSYNC B1 ;  /* 0x0000000000017941 */ /* 0x000fea0003800000 */
.L_x_66:
        /* <DEDUP_REMOVED lines=10> */
.L_x_69:
[----:B------:R-:W-:Y:S05]  /*2f40*/  BSYNC B1 ;  /* 0x0000000000017941 */ /* 0x000fea0003800000 */
.L_x_68:
        /* <DEDUP_REMOVED lines=9> */
.L_x_71:
[----:B------:R-:W-:Y:S05]  /*2fe0*/  BSYNC B1 ;  /* 0x0000000000017941 */ /* 0x000fea0003800000 */
.L_x_70:
        /* <DEDUP_REMOVED lines=9> */
.L_x_73:
[----:B------:R-:W-:Y:S05]  /*3080*/  BSYNC B1 ;  /* 0x0000000000017941 */ /* 0x000fea0003800000 */
.L_x_72:
        /* <DEDUP_REMOVED lines=10> */
.L_x_75:
[----:B------:R-:W-:Y:S05]  /*3130*/  BSYNC B1 ;  /* 0x0000000000017941 */ /* 0x000fea0003800000 */
.L_x_74:
        /* <DEDUP_REMOVED lines=10> */
.L_x_77:
[----:B------:R-:W-:Y:S05]  /*31e0*/  BSYNC B1 ;  /* 0x0000000000017941 */ /* 0x000fea0003800000 */
.L_x_76:
        /* <DEDUP_REMOVED lines=9> */
.L_x_79:
[----:B------:R-:W-:Y:S05]  /*3280*/  BSYNC B1 ;  /* 0x0000000000017941 */ /* 0x000fea0003800000 */
.L_x_78:
        /* <DEDUP_REMOVED lines=9> */
.L_x_81:
[----:B------:R-:W-:Y:S05]  /*3320*/  BSYNC B1 ;  /* 0x0000000000017941 */ /* 0x000fea0003800000 */
.L_x_80:
        /* <DEDUP_REMOVED lines=10> */
.L_x_83:
[----:B------:R-:W-:Y:S05]  /*33d0*/  BSYNC B1 ;  /* 0x0000000000017941 */ /* 0x000fea0003800000 */
.L_x_82:
        /* <DEDUP_REMOVED lines=10> */
.L_x_85:
[----:B------:R-:W-:Y:S05]  /*3480*/  BSYNC B1 ;  /* 0x0000000000017941 */ /* 0x000fea0003800000 */
.L_x_84:
        /* <DEDUP_REMOVED lines=9> */
.L_x_87:
[----:B------:R-:W-:Y:S05]  /*3520*/  BSYNC B1 ;  /* 0x0000000000017941 */ /* 0x000fea0003800000 */
.L_x_86:
        /* <DEDUP_REMOVED lines=9> */
.L_x_89:
[----:B------:R-:W-:Y:S05]  /*35c0*/  BSYNC B1 ;  /* 0x0000000000017941 */ /* 0x000fea0003800000 */
.L_x_88:
        /* <DEDUP_REMOVED lines=10> */
.L_x_91:
[----:B------:R-:W-:Y:S05]  /*3670*/  BSYNC B1 ;  /* 0x0000000000017941 */ /* 0x000fea0003800000 */
.L_x_90:
        /* <DEDUP_REMOVED lines=10> */
.L_x_93:
[----:B------:R-:W-:Y:S05]  /*3720*/  BSYNC B1 ;  /* 0x0000000000017941 */ /* 0x000fea0003800000 */
.L_x_92:
        /* <DEDUP_REMOVED lines=9> */
.L_x_95:
[----:B------:R-:W-:Y:S05]  /*37c0*/  BSYNC B1 ;  /* 0x0000000000017941 */ /* 0x000fea0003800000 */
.L_x_94:
        /* <DEDUP_REMOVED lines=9> */
.L_x_97:
[----:B------:R-:W-:Y:S05]  /*3860*/  BSYNC B1 ;  /* 0x0000000000017941 */ /* 0x000fea0003800000 */
.L_x_96:
        /* <DEDUP_REMOVED lines=10> */
.L_x_99:
[----:B------:R-:W-:Y:S05]  /*3910*/  BSYNC B1 ;  /* 0x0000000000017941 */ /* 0x000fea0003800000 */
.L_x_98:
        /* <DEDUP_REMOVED lines=10> */
.L_x_101:
[----:B------:R-:W-:Y:S05]  /*39c0*/  BSYNC B1 ;  /* 0x0000000000017941 */ /* 0x000fea0003800000 */
.L_x_100:
        /* <DEDUP_REMOVED lines=9> */
.L_x_103:
[----:B------:R-:W-:Y:S05]  /*3a60*/  BSYNC B1 ;  /* 0x0000000000017941 */ /* 0x000fea0003800000 */
.L_x_102:
        /* <DEDUP_REMOVED lines=9> */
.L_x_105:
[----:B------:R-:W-:Y:S05]  /*3b00*/  BSYNC B1 ;  /* 0x0000000000017941 */ /* 0x000fea0003800000 */
.L_x_104:
        /* <DEDUP_REMOVED lines=10> */
.L_x_107:
[----:B------:R-:W-:Y:S05]  /*3bb0*/  BSYNC B1 ;  /* 0x0000000000017941 */ /* 0x000fea0003800000 */
.L_x_106:
        /* <DEDUP_REMOVED lines=10> */
.L_x_109:
[----:B------:R-:W-:Y:S05]  /*3c60*/  BSYNC B1 ;  /* 0x0000000000017941 */ /* 0x000fea0003800000 */
.L_x_108:
        /* <DEDUP_REMOVED lines=9> */
.L_x_111:
[----:B------:R-:W-:Y:S05]  /*3d00*/  BSYNC B1 ;  /* 0x0000000000017941 */ /* 0x000fea0003800000 */
.L_x_110:
        /* <DEDUP_REMOVED lines=9> */
.L_x_113:
[----:B------:R-:W-:Y:S05]  /*3da0*/  BSYNC B1 ;  /* 0x0000000000017941 */ /* 0x000fea0003800000 */
.L_x_112:
        /* <DEDUP_REMOVED lines=10> */
.L_x_115:
[----:B------:R-:W-:Y:S05]  /*3e50*/  BSYNC B1 ;  /* 0x0000000000017941 */ /* 0x000fea0003800000 */
.L_x_114:
        /* <DEDUP_REMOVED lines=10> */
.L_x_117:
[----:B------:R-:W-:Y:S05]  /*3f00*/  BSYNC B1 ;  /* 0x0000000000017941 */ /* 0x000fea0003800000 */
.L_x_116:
        /* <DEDUP_REMOVED lines=9> */
.L_x_119:
[----:B------:R-:W-:Y:S05]  /*3fa0*/  BSYNC B1 ;  /* 0x0000000000017941 */ /* 0x000fea0003800000 */
.L_x_118:
        /* <DEDUP_REMOVED lines=9> */
.L_x_121:
[----:B------:R-:W-:Y:S05]  /*4040*/  BSYNC B1 ;  /* 0x0000000000017941 */ /* 0x000fea0003800000 */
.L_x_120:
        /* <DEDUP_REMOVED lines=10> */
.L_x_123:
[----:B------:R-:W-:Y:S05]  /*40f0*/  BSYNC B1 ;  /* 0x0000000000017941 */ /* 0x000fea0003800000 */
.L_x_122:
        /* <DEDUP_REMOVED lines=10> */
.L_x_125:
[----:B------:R-:W-:Y:S05]  /*41a0*/  BSYNC B1 ;  /* 0x0000000000017941 */ /* 0x000fea0003800000 */
.L_x_124:
        /* <DEDUP_REMOVED lines=9> */
.L_x_127:
[----:B------:R-:W-:Y:S05]  /*4240*/  BSYNC B1 ;  /* 0x0000000000017941 */ /* 0x000fea0003800000 */
.L_x_126:
        /* <DEDUP_REMOVED lines=9> */
.L_x_129:
[----:B------:R-:W-:Y:S05]  /*42e0*/  BSYNC B1 ;  /* 0x0000000000017941 */ /* 0x000fea0003800000 */
.L_x_128:
        /* <DEDUP_REMOVED lines=10> */
.L_x_131:
[----:B------:R-:W-:Y:S05]  /*4390*/  BSYNC B1 ;  /* 0x0000000000017941 */ /* 0x000fea0003800000 */
.L_x_130:
        /* <DEDUP_REMOVED lines=10> */
.L_x_133:
[----:B------:R-:W-:Y:S05]  /*4440*/  BSYNC B1 ;  /* 0x0000000000017941 */ /* 0x000fea0003800000 */
.L_x_132:
        /* <DEDUP_REMOVED lines=9> */
.L_x_135:
[----:B------:R-:W-:Y:S05]  /*44e0*/  BSYNC B1 ;  /* 0x0000000000017941 */ /* 0x000fea0003800000 */
.L_x_134:
        /* <DEDUP_REMOVED lines=9> */
.L_x_137:
[----:B------:R-:W-:Y:S05]  /*4580*/  BSYNC B1 ;  /* 0x0000000000017941 */ /* 0x000fea0003800000 */
.L_x_136:
        /* <DEDUP_REMOVED lines=10> */
.L_x_139:
[----:B------:R-:W-:Y:S05]  /*4630*/  BSYNC B1 ;  /* 0x0000000000017941 */ /* 0x000fea0003800000 */
.L_x_138:
        /* <DEDUP_REMOVED lines=10> */
.L_x_141:
[----:B------:R-:W-:Y:S05]  /*46e0*/  BSYNC B1 ;  /* 0x0000000000017941 */ /* 0x000fea0003800000 */
.L_x_140:
        /* <DEDUP_REMOVED lines=9> */
.L_x_143:
[----:B------:R-:W-:Y:S05]  /*4780*/  BSYNC B1 ;  /* 0x0000000000017941 */ /* 0x000fea0003800000 */
.L_x_142:
        /* <DEDUP_REMOVED lines=9> */
.L_x_145:
[----:B------:R-:W-:Y:S05]  /*4820*/  BSYNC B1 ;  /* 0x0000000000017941 */ /* 0x000fea0003800000 */
.L_x_144:
        /* <DEDUP_REMOVED lines=10> */
.L_x_147:
[----:B------:R-:W-:Y:S05]  /*48d0*/  BSYNC B1 ;  /* 0x0000000000017941 */ /* 0x000fea0003800000 */
.L_x_146:
        /* <DEDUP_REMOVED lines=10> */
.L_x_149:
[----:B------:R-:W-:Y:S05]  /*4980*/  BSYNC B1 ;  /* 0x0000000000017941 */ /* 0x000fea0003800000 */
.L_x_148:
        /* <DEDUP_REMOVED lines=9> */
.L_x_151:
[----:B------:R-:W-:Y:S05]  /*4a20*/  BSYNC B1 ;  /* 0x0000000000017941 */ /* 0x000fea0003800000 */
.L_x_150:
        /* <DEDUP_REMOVED lines=9> */
.L_x_153:
[----:B------:R-:W-:Y:S05]  /*4ac0*/  BSYNC B1 ;  /* 0x0000000000017941 */ /* 0x000fea0003800000 */
.L_x_152:
        /* <DEDUP_REMOVED lines=10> */
.L_x_155:
[----:B------:R-:W-:Y:S05]  /*4b70*/  BSYNC B1 ;  /* 0x0000000000017941 */ /* 0x000fea0003800000 */
.L_x_154:
[----:B0----5:R-:W-:Y:S01]  /*4b80*/  IMAD.U32 R2, R19, 0x10000, RZ ;  /* 0x0001000013027824 */ /* 0x021fe200078e00ff */
[----:B------:R-:W-:Y:S01]  /*4b90*/  ISETP.GT.AND P0, PT, R3, 0x79, PT ;  /* 0x000000790300780c */ /* 0x000fe20003f04270 */
[----:B------:R-:W-:Y:S01]  /*4ba0*/  @P2 IMAD.MOV.U32 R3, RZ, RZ, R9 ;  /* 0x000000ffff032224 */ /* 0x000fe200078e0009 */
[----:B------:R-:W-:Y:S01]  /*4bb0*/  BSSY B1, `(.L_x_156) ;  /* 0x0000009000017945 */ /* 0x000fe20003800000 */
[----:B------:R-:W-:Y:S01]  /*4bc0*/  FMUL R13, R2, R91 ;  /* 0x0000005b020d7220 */ /* 0x000fe20000400000 */
[----:B------:R-:W-:Y:S01]  /*4bd0*/  @P2 IMAD.MOV.U32 R2, RZ, RZ, R8 ;  /* 0x000000ffff022224 */ /* 0x000fe200078e0008 */
[----:B------:R-:W-:Y:S02]  /*4be0*/  ISETP.GT.AND P3, PT, R0, RZ, P0 ;  /* 0x000000ff0000720c */ /* 0x000fe40000764270 */
[----:B------:R-:W-:-:S05]  /*4bf0*/  FFMA R13, R84, R90, R13 ;  /* 0x0000005a540d7223 */ /* 0x000fca000000000d */
[----:B------:R-:W-:-:S05]  /*4c00*/  F2FP.BF16.F32.PACK_AB R13, RZ, R13 ;  /* 0x0000000dff0d723e */ /* 0x000fca00000010ff */
[----:B------:R0:W-:Y:S01]  /*4c10*/  @P2 STG.E.U16 desc[UR36][R2.64+0xf0], R13 ;  /* 0x0000f00d02002986 */ /* 0x0001e2000c101524 */
[----:B------:R-:W-:Y:S05]  /*4c20*/  @!P3 BRA `(.L_x_157) ;  /* 0x000000000004b947 */ /* 0x000fea0003800000 */
[----:B------:R0:W5:Y:S02]  /*4c30*/  LDG.E.LTC128B.U16 R19, desc[UR36][R4.64+0xf2] ;  /* 0x0000f22404137981 */ /* 0x000164000c1e1520 */
.L_x_157:
[----:B------:R-:W-:Y:S05]  /*4c40*/  BSYNC B1 ;  /* 0x0000000000017941 */ /* 0x000fea0003800000 */
.L_x_156:
        /* <DEDUP_REMOVED lines=9> */
.L_x_159:
[----:B------:R-:W-:Y:S05]  /*4ce0*/  BSYNC B1 ;  /* 0x0000000000017941 */ /* 0x000fea0003800000 */
.L_x_158:
[----:B0----5:R-:W-:Y:S01]  /*4cf0*/  IMAD.U32 R2, R19, 0x10000, RZ ;  /* 0x0001000013027824 */ /* 0x021fe200078e00ff */
[----:B------:R-:W-:Y:S01]  /*4d00*/  ISETP.GT.AND P0, PT, R0, 0x8, P0 ;  /* 0x000000080000780c */ /* 0x000fe20000704270 */
[----:B------:R-:W-:Y:S02]  /*4d10*/  BSSY B1, `(.L_x_160) ;  /* 0x000000a000017945 */ /* 0x000fe40003800000 */
[----:B------:R-:W-:Y:S01]  /*4d20*/  FMUL R3, R2, R91 ;  /* 0x0000005b02037220 */ /* 0x000fe20000400000 */
[----:B------:R-:W-:-:S03]  /*4d30*/  @P1 IMAD.MOV.U32 R2, RZ, RZ, R10 ;  /* 0x000000ffff021224 */ /* 0x000fc600078e000a */
[----:B------:R-:W-:-:S05]  /*4d40*/  FFMA R3, R86, R90, R3 ;  /* 0x0000005a56037223 */ /* 0x000fca0000000003 */
[----:B------:R-:W-:-:S04]  /*4d50*/  F2FP.BF16.F32.PACK_AB R3, RZ, R3 ;  /* 0x00000003ff03723e */ /* 0x000fc800000010ff */
[----:B----4-:R-:W-:Y:S01]  /*4d60*/  PRMT R4, R3, 0x7610, R4 ;  /* 0x0000761003047816 */ /* 0x010fe20000000004 */
[----:B------:R-:W-:-:S05]  /*4d70*/  @P1 IMAD.MOV.U32 R3, RZ, RZ, R11 ;  /* 0x000000ffff031224 */ /* 0x000fca00078e000b */
[----:B------:R0:W-:Y:S01]  /*4d80*/  @P1 STG.E.U16 desc[UR36][R2.64+0xf0], R4 ;  /* 0x0000f00402001986 */ /* 0x0001e2000c101524 */
[----:B------:R-:W-:Y:S05]  /*4d90*/  @!P0 BRA `(.L_x_161) ;  /* 0x0000000000048947 */ /* 0x000fea0003800000 */
[----:B------:R4:W5:Y:S02]  /*4da0*/  LDG.E.LTC128B.U16 R19, desc[UR36][R6.64+0xf2] ;  /* 0x0000f22406137981 */ /* 0x000964000c1e1520 */
.L_x_161:
[----:B------:R-:W-:Y:S05]  /*4db0*/  BSYNC B1 ;  /* 0x0000000000017941 */ /* 0x000fea0003800000 */
.L_x_160:
[----:B------:R-:W-:Y:S05]  /*4dc0*/  @!P0 BRA `(.L_x_162) ;  /* 0x0000001000e88947 */ /* 0x000fea0003800000 */
[----:B-----5:R-:W-:-:S04]  /*4dd0*/  IMAD.U32 R0, R19, 0x10000, RZ ;  /* 0x0001000013007824 */ /* 0x020fc800078e00ff */
[----:B------:R-:W-:-:S04]  /*4de0*/  FMUL R0, R0, R91 ;  /* 0x0000005b00007220 */ /* 0x000fc80000400000 */
[----:B------:R-:W-:-:S05]  /*4df0*/  FFMA R0, R87, R90, R0 ;  /* 0x0000005a57007223 */ /* 0x000fca0000000000 */
[----:B------:R-:W-:-:S05]  /*4e00*/  F2FP.BF16.F32.PACK_AB R0, RZ, R0 ;  /* 0x00000000ff00723e */ /* 0x000fca00000010ff */
[----:B------:R0:W-:Y:S01]  /*4e10*/  STG.E.U16 desc[UR36][R10.64+0xf2], R0 ;  /* 0x0000f2000a007986 */ /* 0x0001e2000c101524 */
[----:B------:R-:W-:Y:S05]  /*4e20*/  BRA `(.L_x_162) ;  /* 0x0000001000d07947 */ /* 0x000fea0003800000 */
.L_x_37:
[----:B------:R-:W-:Y:S01]  /*4e30*/  ISETP.GT.AND P0, PT, R3, 0x1, PT ;  /* 0x000000010300780c */ /* 0x000fe20003f04270 */
[----:B------:R-:W-:Y:S01]  /*4e40*/  ULDC.64 UR4, c[0x0][0x5c0] ;  /* 0x0001700000047ab9 */ /* 0x000fe20000000a00 */
[-C--:B------:R-:W-:Y:S01]  /*4e50*/  FMUL R24, R24, R90.reuse ;  /* 0x0000005a18187220 */ /* 0x080fe20000400000 */
[-C--:B------:R-:W-:Y:S01]  /*4e60*/  FMUL R25, R25, R90.reuse ;  /* 0x0000005a19197220 */ /* 0x080fe20000400000 */
[----:B------:R-:W-:Y:S01]  /*4e70*/  ISETP.GT.AND P3, PT, R0, RZ, P0 ;  /* 0x000000ff0000720c */ /* 0x000fe20000764270 */
[-C--:B------:R-:W-:Y:S01]  /*4e80*/  FMUL R26, R26, R90.reuse ;  /* 0x0000005a1a1a7220 */ /* 0x080fe20000400000 */
[----:B------:R-:W-:Y:S01]  /*4e90*/  LEA R4, P4, R106, UR4, 0x1 ;  /* 0x000000046a047c11 */ /* 0x000fe2000f8808ff */
[----:B------:R-:W-:Y:S01]  /*4ea0*/  FMUL R27, R27, R90 ;  /* 0x0000005a1b1b7220 */ /* 0x000fe20000400000 */
[----:B------:R-:W-:Y:S01]  /*4eb0*/  F2FP.BF16.F32.PACK_AB R24, RZ, R24 ;  /* 0x00000018ff18723e */ /* 0x000fe200000010ff */
[-C--:B------:R-:W-:Y:S01]  /*4ec0*/  FMUL R28, R28, R90.reuse ;  /* 0x0000005a1c1c7220 */ /* 0x080fe20000400000 */
[----:B------:R-:W-:Y:S01]  /*4ed0*/  LEA.HI.X R5, R106, UR5, R9, 0x1, P4 ;  /* 0x000000056a057c11 */ /* 0x000fe2000a0f0c09 */
[-C--:B------:R-:W-:Y:S01]  /*4ee0*/  FMUL R29, R29, R90.reuse ;  /* 0x0000005a1d1d7220 */ /* 0x080fe20000400000 */
[----:B------:R-:W-:Y:S01]  /*4ef0*/  F2FP.BF16.F32.PACK_AB R25, RZ, R25 ;  /* 0x00000019ff19723e */ /* 0x000fe200000010ff */
[-C--:B------:R-:W-:Y:S01]  /*4f00*/  FMUL R30, R30, R90.reuse ;  /* 0x0000005a1e1e7220 */ /* 0x080fe20000400000 */
[----:B------:R-:W-:Y:S01]  /*4f10*/  SHF.L.U64.HI R7, R6, 0x4, R7 ;  /* 0x0000000406077819 */ /* 0x000fe20000010207 */
[----:B------:R-:W-:Y:S01]  /*4f20*/  @P1 STG.E.U16 desc[UR36][R4.64], R24 ;  /* 0x0000001804001986 */ /* 0x000fe2000c101524 */
[----:B------:R-:W-:Y:S01]  /*4f30*/  ISETP.GT.AND P1, PT, R3, 0x8, PT ;  /* 0x000000080300780c */ /* 0x000fe20003f24270 */
[----:B------:R-:W-:Y:S01]  /*4f40*/  FMUL R31, R31, R90 ;  /* 0x0000005a1f1f7220 */ /* 0x000fe20000400000 */
[----:B------:R-:W-:Y:S01]  /*4f50*/  ISETP.GT.AND P4, PT, R0, 0x8, P0 ;  /* 0x000000080000780c */ /* 0x000fe20000784270 */
[----:B------:R-:W-:Y:S01]  /*4f60*/  @P3 STG.E.U16 desc[UR36][R4.64+0x2], R25 ;  /* 0x0000021904003986 */ /* 0x000fe2000c101524 */
[----:B------:R-:W-:Y:S01]  /*4f70*/  LEA R6, P3, R6, R4, 0x4 ;  /* 0x0000000406067211 */ /* 0x000fe200078620ff */
[-C--:B------:R-:W-:Y:S01]  /*4f80*/  FMUL R32, R32, R90.reuse ;  /* 0x0000005a20207220 */ /* 0x080fe20000400000 */
[C---:B------:R-:W-:Y:S01]  /*4f90*/  ISETP.GT.AND P2, PT, R0.reuse, 0x8, P2 ;  /* 0x000000080000780c */ /* 0x040fe20001744270 */
[-C--:B------:R-:W-:Y:S01]  /*4fa0*/  FMUL R33, R33, R90.reuse ;  /* 0x0000005a21217220 */ /* 0x080fe20000400000 */
[----:B------:R-:W-:Y:S01]  /*4fb0*/  ISETP.GT.AND P0, PT, R3, 0x9, PT ;  /* 0x000000090300780c */ /* 0x000fe20003f04270 */
[----:B------:R-:W-:Y:S01]  /*4fc0*/  IMAD.X R7, R7, 0x1, R5, P3 ;  /* 0x0000000107077824 */ /* 0x000fe200018e0605 */
[----:B------:R-:W-:Y:S01]  /*4fd0*/  ISETP.GT.AND P5, PT, R0, RZ, P1 ;  /* 0x000000ff0000720c */ /* 0x000fe20000fa4270 */
[-C--:B------:R-:W-:Y:S01]  /*4fe0*/  FMUL R34, R34, R90.reuse ;  /* 0x0000005a22227220 */ /* 0x080fe20000400000 */
[----:B------:R-:W-:Y:S01]  /*4ff0*/  ISETP.GT.AND P3, PT, R0, RZ, P0 ;  /* 0x000000ff0000720c */ /* 0x000fe20000764270 */
[----:B------:R-:W-:Y:S01]  /*5000*/  FMUL R35, R35, R90 ;  /* 0x0000005a23237220 */ /* 0x000fe20000400000 */
[----:B------:R-:W-:Y:S01]  /*5010*/  F2FP.BF16.F32.PACK_AB R26, RZ, R26 ;  /* 0x0000001aff1a723e */ /* 0x000fe200000010ff */
[-C--:B------:R-:W-:Y:S01]  /*5020*/  FMUL R36, R36, R90.reuse ;  /* 0x0000005a24247220 */ /* 0x080fe20000400000 */
[----:B------:R-:W-:Y:S01]  /*5030*/  F2FP.BF16.F32.PACK_AB R27, RZ, R27 ;  /* 0x0000001bff1b723e */ /* 0x000fe200000010ff */
[----:B------:R-:W-:Y:S01]  /*5040*/  FMUL R37, R37, R90 ;  /* 0x0000005a25257220 */ /* 0x000fe20000400000 */
[----:B------:R-:W-:Y:S01]  /*5050*/  F2FP.BF16.F32.PACK_AB R28, RZ, R28 ;  /* 0x0000001cff1c723e */ /* 0x000fe200000010ff */
[----:B------:R-:W-:Y:S01]  /*5060*/  @P2 STG.E.U16 desc[UR36][R6.64], R26 ;  /* 0x0000001a06002986 */ /* 0x000fe2000c101524 */
[----:B------:R-:W-:Y:S01]  /*5070*/  F2FP.BF16.F32.PACK_AB R29, RZ, R29 ;  /* 0x0000001dff1d723e */ /* 0x000fe200000010ff */
[-C--:B------:R-:W-:Y:S01]  /*5080*/  FMUL R38, R38, R90.reuse ;  /* 0x0000005a26267220 */ /* 0x080fe20000400000 */
[C---:B------:R-:W-:Y:S01]  /*5090*/  ISETP.GT.AND P2, PT, R0.reuse, 0x8, P1 ;  /* 0x000000080000780c */ /* 0x040fe20000f44270 */
[----:B------:R-:W-:Y:S01]  /*50a0*/  @P4 STG.E.U16 desc[UR36][R6.64+0x2], R27 ;  /* 0x0000021b06004986 */ /* 0x000fe2000c101524 */
[----:B------:R-:W-:Y:S01]  /*50b0*/  ISETP.GT.AND P1, PT, R3, 0x10, PT ;  /* 0x000000100300780c */ /* 0x000fe20003f24270 */
[----:B------:R-:W-:Y:S01]  /*50c0*/  FMUL R39, R39, R90 ;  /* 0x0000005a27277220 */ /* 0x000fe20000400000 */
[----:B------:R-:W-:Y:S01]  /*50d0*/  F2FP.BF16.F32.PACK_AB R30, RZ, R30 ;  /* 0x0000001eff1e723e */ /* 0x000fe200000010ff */
[----:B------:R-:W-:Y:S01]  /*50e0*/  @P5 STG.E.U16 desc[UR36][R4.64+0x10], R28 ;  /* 0x0000101c04005986 */ /* 0x000fe2000c101524 */
[----:B------:R-:W-:Y:S01]  /*50f0*/  ISETP.GT.AND P4, PT, R0, RZ, P1 ;  /* 0x000000ff0000720c */ /* 0x000fe20000f84270 */
[-C--:B------:R-:W-:Y:S01]  /*5100*/  FMUL R40, R40, R90.reuse ;  /* 0x0000005a28287220 */ /* 0x080fe20000400000 */
[----:B------:R-:W-:Y:S01]  /*5110*/  F2FP.BF16.F32.PACK_AB R31, RZ, R31 ;  /* 0x0000001fff1f723e */ /* 0x000fe200000010ff */
[----:B------:R-:W-:Y:S01]  /*5120*/  @P3 STG.E.U16 desc[UR36][R4.64+0x12], R29 ;  /* 0x0000121d04003986 */ /* 0x000fe2000c101524 */
[----:B------:R-:W-:Y:S01]  /*5130*/  ISETP.GT.AND P3, PT, R0, 0x8, P0 ;  /* 0x000000080000780c */ /* 0x000fe20000764270 */
[----:B------:R-:W-:Y:S01]  /*5140*/  FMUL R41, R41, R90 ;  /* 0x0000005a29297220 */ /* 0x000fe20000400000 */
[----:B------:R-:W-:Y:S01]  /*5150*/  ISETP.GT.AND P0, PT, R3, 0x11, PT ;  /* 0x000000110300780c */ /* 0x000fe20003f04270 */
[----:B------:R-:W-:Y:S01]  /*5160*/  @P2 STG.E.U16 desc[UR36][R6.64+0x10], R30 ;  /* 0x0000101e06002986 */ /* 0x000fe2000c101524 */
[----:B------:R-:W-:Y:S01]  /*5170*/  F2FP.BF16.F32.PACK_AB R32, RZ, R32 ;  /* 0x00000020ff20723e */ /* 0x000fe200000010ff */
[-C--:B------:R-:W-:Y:S01]  /*5180*/  FMUL R42, R42, R90.reuse ;  /* 0x0000005a2a2a7220 */ /* 0x080fe20000400000 */
[C---:B------:R-:W-:Y:S01]  /*5190*/  ISETP.GT.AND P5, PT, R0.reuse, RZ, P0 ;  /* 0x000000ff0000720c */ /* 0x040fe200007a4270 */
[-C--:B------:R-:W-:Y:S01]  /*51a0*/  FMUL R43, R43, R90.reuse ;  /* 0x0000005a2b2b7220 */ /* 0x080fe20000400000 */
[----:B------:R-:W-:Y:S01]  /*51b0*/  ISETP.GT.AND P2, PT, R0, 0x8, P1 ;  /* 0x000000080000780c */ /* 0x000fe20000f44270 */
[-C--:B------:R-:W-:Y:S01]  /*51c0*/  FMUL R44, R44, R90.reuse ;  /* 0x0000005a2c2c7220 */ /* 0x080fe20000400000 */
[----:B------:R-:W-:Y:S01]  /*51d0*/  ISETP.GT.AND P1, PT, R3, 0x18, PT ;  /* 0x000000180300780c */ /* 0x000fe20003f24270 */
[-C--:B------:R-:W-:Y:S01]  /*51e0*/  FMUL R45, R45, R90.reuse ;  /* 0x0000005a2d2d7220 */ /* 0x080fe20000400000 */
[----:B------:R-:W-:Y:S01]  /*51f0*/  F2FP.BF16.F32.PACK_AB R33, RZ, R33 ;  /* 0x00000021ff21723e */ /* 0x000fe200000010ff */
[----:B------:R-:W-:Y:S01]  /*5200*/  @P3 STG.E.U16 desc[UR36][R6.64+0x12], R31 ;  /* 0x0000121f06003986 */ /* 0x000fe2000c101524 */
[----:B------:R-:W-:Y:S01]  /*5210*/  ISETP.GT.AND P3, PT, R0, 0x8, P0 ;  /* 0x000000080000780c */ /* 0x000fe20000764270 */
[-C--:B------:R-:W-:Y:S01]  /*5220*/  FMUL R46, R46, R90.reuse ;  /* 0x0000005a2e2e7220 */ /* 0x080fe20000400000 */
[----:B------:R-:W-:Y:S01]  /*5230*/  ISETP.GT.AND P0, PT, R3, 0x19, PT ;  /* 0x000000190300780c */ /* 0x000fe20003f04270 */
[----:B------:R-:W-:Y:S01]  /*5240*/  @P4 STG.E.U16 desc[UR36][R4.64+0x20], R32 ;  /* 0x0000202004004986 */ /* 0x000fe2000c101524 */
[C---:B------:R-:W-:Y:S01]  /*5250*/  ISETP.GT.AND P4, PT, R0.reuse, RZ, P1 ;  /* 0x000000ff0000720c */ /* 0x040fe20000f84270 */
[----:B------:R-:W-:Y:S01]  /*5260*/  FMUL R47, R47, R90 ;  /* 0x0000005a2f2f7220 */ /* 0x000fe20000400000 */
[----:B------:R-:W-:Y:S01]  /*5270*/  F2FP.BF16.F32.PACK_AB R34, RZ, R34 ;  /* 0x00000022ff22723e */ /* 0x000fe200000010ff */
[----:B------:R-:W-:Y:S01]  /*5280*/  @P5 STG.E.U16 desc[UR36][R4.64+0x22], R33 ;  /* 0x0000222104005986 */ /* 0x000fe2000c101524 */
[----:B------:R-:W-:Y:S01]  /*5290*/  ISETP.GT.AND P5, PT, R0, RZ, P0 ;  /* 0x000000ff0000720c */ /* 0x000fe200007a4270 */
[----:B------:R-:W-:Y:S01]  /*52a0*/  FMUL R48, R48, R90 ;  /* 0x0000005a30307220 */ /* 0x000fe20000400000 */
[----:B------:R-:W-:Y:S01]  /*52b0*/  F2FP.BF16.F32.PACK_AB R35, RZ, R35 ;  /* 0x00000023ff23723e */ /* 0x000fe200000010ff */
[----:B------:R-:W-:Y:S01]  /*52c0*/  @P2 STG.E.U16 desc[UR36][R6.64+0x20], R34 ;  /* 0x0000202206002986 */ /* 0x000fe2000c101524 */
[----:B------:R-:W-:Y:S01]  /*52d0*/  F2FP.BF16.F32.PACK_AB R36, RZ, R36 ;  /* 0x00000024ff24723e */ /* 0x000fe200000010ff */
[-C--:B------:R-:W-:Y:S01]  /*52e0*/  FMUL R49, R49, R90.reuse ;  /* 0x0000005a31317220 */ /* 0x080fe20000400000 */
[----:B------:R-:W-:Y:S01]  /*52f0*/  ISETP.GT.AND P2, PT, R0, 0x8, P1 ;  /* 0x000000080000780c */ /* 0x000fe20000f44270 */
[----:B------:R-:W-:Y:S01]  /*5300*/  @P3 STG.E.U16 desc[UR36][R6.64+0x22], R35 ;  /* 0x0000222306003986 */ /* 0x000fe2000c101524 */
[----:B------:R-:W-:Y:S01]  /*5310*/  ISETP.GT.AND P1, PT, R3, 0x20, PT ;  /* 0x000000200300780c */ /* 0x000fe20003f24270 */
[-C--:B------:R-:W-:Y:S01]  /*5320*/  FMUL R50, R50, R90.reuse ;  /* 0x0000005a32327220 */ /* 0x080fe20000400000 */
[----:B------:R-:W-:Y:S01]  /*5330*/  F2FP.BF16.F32.PACK_AB R37, RZ, R37 ;  /* 0x00000025ff25723e */ /* 0x000fe200000010ff */
[----:B------:R-:W-:Y:S01]  /*5340*/  @P4 STG.E.U16 desc[UR36][R4.64+0x30], R36 ;  /* 0x0000302404004986 */ /* 0x000fe2000c101524 */
[C---:B------:R-:W-:Y:S01]  /*5350*/  ISETP.GT.AND P3, PT, R0.reuse, 0x8, P0 ;  /* 0x000000080000780c */ /* 0x040fe20000764270 */
[-C--:B------:R-:W-:Y:S01]  /*5360*/  FMUL R51, R51, R90.reuse ;  /* 0x0000005a33337220 */ /* 0x080fe20000400000 */
[----:B------:R-:W-:Y:S01]  /*5370*/  ISETP.GT.AND P0, PT, R3, 0x21, PT ;  /* 0x000000210300780c */ /* 0x000fe20003f04270 */
[----:B------:R-:W-:Y:S01]  /*5380*/  @P5 STG.E.U16 desc[UR36][R4.64+0x32], R37 ;  /* 0x0000322504005986 */ /* 0x000fe2000c101524 */
[----:B------:R-:W-:Y:S01]  /*5390*/  ISETP.GT.AND P4, PT, R0, RZ, P1 ;  /* 0x000000ff0000720c */ /* 0x000fe20000f84270 */
[----:B------:R-:W-:Y:S01]  /*53a0*/  FMUL R52, R52, R90 ;  /* 0x0000005a34347220 */ /* 0x000fe20000400000 */
[----:B------:R-:W-:Y:S01]  /*53b0*/  F2FP.BF16.F32.PACK_AB R38, RZ, R38 ;  /* 0x00000026ff26723e */ /* 0x000fe200000010ff */
[-C--:B------:R-:W-:Y:S01]  /*53c0*/  FMUL R53, R53, R90.reuse ;  /* 0x0000005a35357220 */ /* 0x080fe20000400000 */
        /* <DEDUP_REMOVED lines=113> */
[----:B------:R-:W-:Y:S01]  /*5ae0*/  FMUL R87, R87, R90 ;  /* 0x0000005a57577220 */ /* 0x000fe20000400000 */
[----:B------:R-:W-:Y:S01]  /*5af0*/  ISETP.GT.AND P0, PT, R3, 0x51, PT ;  /* 0x000000510300780c */ /* 0x000fe20003f04270 */
[----:B------:R-:W-:Y:S01]  /*5b00*/  @P5 STG.E.U16 desc[UR36][R4.64+0x92], R61 ;  /* 0x0000923d04005986 */ /* 0x000fe2000c101524 */
[----:B------:R-:W-:-:S02]  /*5b10*/  ISETP.GT.AND P4, PT, R0, RZ, P1 ;  /* 0x000000ff0000720c */ /* 0x000fc40000f84270 */
[----:B------:R-:W-:Y:S02]  /*5b20*/  F2FP.BF16.F32.PACK_AB R62, RZ, R62 ;  /* 0x0000003eff3e723e */ /* 0x000fe400000010ff */
[C---:B------:R-:W-:Y:S02]  /*5b30*/  ISETP.GT.AND P5, PT, R0.reuse, RZ, P0 ;  /* 0x000000ff0000720c */ /* 0x040fe400007a4270 */
[----:B------:R-:W-:Y:S01]  /*5b40*/  F2FP.BF16.F32.PACK_AB R63, RZ, R63 ;  /* 0x0000003fff3f723e */ /* 0x000fe200000010ff */
[----:B------:R-:W-:Y:S01]  /*5b50*/  @P2 STG.E.U16 desc[UR36][R6.64+0x90], R62 ;  /* 0x0000903e06002986 */ /* 0x000fe2000c101524 */
[----:B------:R-:W-:Y:S02]  /*5b60*/  F2FP.BF16.F32.PACK_AB R64, RZ, R64 ;  /* 0x00000040ff40723e */ /* 0x000fe400000010ff */
[----:B------:R-:W-:Y:S01]  /*5b70*/  ISETP.GT.AND P2, PT, R0, 0x8, P1 ;  /* 0x000000080000780c */ /* 0x000fe20000f44270 */
[----:B------:R-:W-:Y:S01]  /*5b80*/  @P3 STG.E.U16 desc[UR36][R6.64+0x92], R63 ;  /* 0x0000923f06003986 */ /* 0x000fe2000c101524 */
[----:B------:R-:W-:-:S02]  /*5b90*/  ISETP.GT.AND P1, PT, R3, 0x58, PT ;  /* 0x000000580300780c */ /* 0x000fc40003f24270 */
[----:B------:R-:W-:Y:S01]  /*5ba0*/  F2FP.BF16.F32.PACK_AB R65, RZ, R65 ;  /* 0x00000041ff41723e */ /* 0x000fe200000010ff */
[----:B------:R-:W-:Y:S01]  /*5bb0*/  @P4 STG.E.U16 desc[UR36][R4.64+0xa0], R64 ;  /* 0x0000a04004004986 */ /* 0x000fe2000c101524 */
[C---:B------:R-:W-:Y:S02]  /*5bc0*/  ISETP.GT.AND P3, PT, R0.reuse, 0x8, P0 ;  /* 0x000000080000780c */ /* 0x040fe40000764270 */
[----:B------:R-:W-:Y:S01]  /*5bd0*/  ISETP.GT.AND P0, PT, R3, 0x59, PT ;  /* 0x000000590300780c */ /* 0x000fe20003f04270 */
[----:B------:R-:W-:Y:S01]  /*5be0*/  @P5 STG.E.U16 desc[UR36][R4.64+0xa2], R65 ;  /* 0x0000a24104005986 */ /* 0x000fe2000c101524 */
[C---:B------:R-:W-:Y:S02]  /*5bf0*/  ISETP.GT.AND P4, PT, R0.reuse, RZ, P1 ;  /* 0x000000ff0000720c */ /* 0x040fe40000f84270 */
[----:B------:R-:W-:Y:S02]  /*5c00*/  F2FP.BF16.F32.PACK_AB R66, RZ, R66 ;  /* 0x00000042ff42723e */ /* 0x000fe400000010ff */
[----:B------:R-:W-:-:S02]  /*5c10*/  ISETP.GT.AND P5, PT, R0, RZ, P0 ;  /* 0x000000ff0000720c */ /* 0x000fc400007a4270 */
[----:B------:R-:W-:Y:S01]  /*5c20*/  F2FP.BF16.F32.PACK_AB R67, RZ, R67 ;  /* 0x00000043ff43723e */ /* 0x000fe200000010ff */
[----:B------:R-:W-:Y:S01]  /*5c30*/  @P2 STG.E.U16 desc[UR36][R6.64+0xa0], R66 ;  /* 0x0000a04206002986 */ /* 0x000fe2000c101524 */
[----:B------:R-:W-:Y:S02]  /*5c40*/  F2FP.BF16.F32.PACK_AB R68, RZ, R68 ;  /* 0x00000044ff44723e */ /* 0x000fe400000010ff */
[C---:B------:R-:W-:Y:S01]  /*5c50*/  ISETP.GT.AND P2, PT, R0.reuse, 0x8, P1 ;  /* 0x000000080000780c */ /* 0x040fe20000f44270 */
[----:B------:R-:W-:Y:S01]  /*5c60*/  @P3 STG.E.U16 desc[UR36][R6.64+0xa2], R67 ;  /* 0x0000a24306003986 */ /* 0x000fe2000c101524 */
[----:B------:R-:W-:Y:S02]  /*5c70*/  ISETP.GT.AND P1, PT, R3, 0x60, PT ;  /* 0x000000600300780c */ /* 0x000fe40003f24270 */
[----:B------:R-:W-:Y:S01]  /*5c80*/  F2FP.BF16.F32.PACK_AB R69, RZ, R69 ;  /* 0x00000045ff45723e */ /* 0x000fe200000010ff */
[----:B------:R-:W-:Y:S01]  /*5c90*/  @P4 STG.E.U16 desc[UR36][R4.64+0xb0], R68 ;  /* 0x0000b04404004986 */ /* 0x000fe2000c101524 */
[----:B------:R-:W-:-:S02]  /*5ca0*/  ISETP.GT.AND P3, PT, R0, 0x8, P0 ;  /* 0x000000080000780c */ /* 0x000fc40000764270 */
[----:B------:R-:W-:Y:S01]  /*5cb0*/  ISETP.GT.AND P0, PT, R3, 0x61, PT ;  /* 0x000000610300780c */ /* 0x000fe20003f04270 */
[----:B------:R-:W-:Y:S01]  /*5cc0*/  @P5 STG.E.U16 desc[UR36][R4.64+0xb2], R69 ;  /* 0x0000b24504005986 */ /* 0x000fe2000c101524 */
[C---:B------:R-:W-:Y:S02]  /*5cd0*/  ISETP.GT.AND P4, PT, R0.reuse, RZ, P1 ;  /* 0x000000ff0000720c */ /* 0x040fe40000f84270 */
[----:B------:R-:W-:Y:S02]  /*5ce0*/  ISETP.GT.AND P5, PT, R0, RZ, P0 ;  /* 0x000000ff0000720c */ /* 0x000fe400007a4270 */
[----:B------:R-:W-:Y:S02]  /*5cf0*/  F2FP.BF16.F32.PACK_AB R70, RZ, R70 ;  /* 0x00000046ff46723e */ /* 0x000fe400000010ff */
[----:B------:R-:W-:Y:S02]  /*5d00*/  F2FP.BF16.F32.PACK_AB R71, RZ, R71 ;  /* 0x00000047ff47723e */ /* 0x000fe400000010ff */
[----:B------:R-:W-:Y:S01]  /*5d10*/  F2FP.BF16.F32.PACK_AB R72, RZ, R72 ;  /* 0x00000048ff48723e */ /* 0x000fe200000010ff */
[----:B------:R-:W-:Y:S01]  /*5d20*/  @P2 STG.E.U16 desc[UR36][R6.64+0xb0], R70 ;  /* 0x0000b04606002986 */ /* 0x000fe2000c101524 */
[----:B------:R-:W-:-:S02]  /*5d30*/  F2FP.BF16.F32.PACK_AB R73, RZ, R73 ;  /* 0x00000049ff49723e */ /* 0x000fc400000010ff */
[C---:B------:R-:W-:Y:S01]  /*5d40*/  ISETP.GT.AND P1, PT, R0.reuse, 0x8, P1 ;  /* 0x000000080000780c */ /* 0x040fe20000f24270 */
[----:B------:R-:W-:Y:S01]  /*5d50*/  @P3 STG.E.U16 desc[UR36][R6.64+0xb2], R71 ;  /* 0x0000b24706003986 */ /* 0x000fe2000c101524 */
[C---:B------:R-:W-:Y:S02]  /*5d60*/  ISETP.GT.AND P2, PT, R0.reuse, 0x8, P0 ;  /* 0x000000080000780c */ /* 0x040fe40000744270 */
[C---:B------:R-:W-:Y:S01]  /*5d70*/  ISETP.GT.AND P0, PT, R3.reuse, 0x69, PT ;  /* 0x000000690300780c */ /* 0x040fe20003f04270 */
[----:B------:R-:W-:Y:S01]  /*5d80*/  @P4 STG.E.U16 desc[UR36][R4.64+0xc0], R72 ;  /* 0x0000c04804004986 */ /* 0x000fe2000c101524 */
[----:B------:R-:W-:Y:S02]  /*5d90*/  ISETP.GT.AND P4, PT, R3, 0x68, PT ;  /* 0x000000680300780c */ /* 0x000fe40003f84270 */
[----:B------:R-:W-:Y:S01]  /*5da0*/  F2FP.BF16.F32.PACK_AB R74, RZ, R74 ;  /* 0x0000004aff4a723e */ /* 0x000fe200000010ff */
[----:B------:R-:W-:Y:S01]  /*5db0*/  @P5 STG.E.U16 desc[UR36][R4.64+0xc2], R73 ;  /* 0x0000c24904005986 */ /* 0x000fe2000c101524 */
[----:B------:R-:W-:-:S02]  /*5dc0*/  ISETP.GT.AND P5, PT, R0, RZ, P4 ;  /* 0x000000ff0000720c */ /* 0x000fc400027a4270 */
[C---:B------:R-:W-:Y:S01]  /*5dd0*/  ISETP.GT.AND P3, PT, R0.reuse, RZ, P0 ;  /* 0x000000ff0000720c */ /* 0x040fe20000764270 */
[----:B------:R-:W-:Y:S01]  /*5de0*/  @P1 STG.E.U16 desc[UR36][R6.64+0xc0], R74 ;  /* 0x0000c04a06001986 */ /* 0x000fe2000c101524 */
[----:B------:R-:W-:Y:S02]  /*5df0*/  F2FP.BF16.F32.PACK_AB R75, RZ, R75 ;  /* 0x0000004bff4b723e */ /* 0x000fe400000010ff */
[----:B------:R-:W-:Y:S02]  /*5e00*/  F2FP.BF16.F32.PACK_AB R76, RZ, R76 ;  /* 0x0000004cff4c723e */ /* 0x000fe400000010ff */
[C---:B------:R-:W-:Y:S01]  /*5e10*/  ISETP.GT.AND P4, PT, R0.reuse, 0x8, P4 ;  /* 0x000000080000780c */ /* 0x040fe20002784270 */
[----:B------:R-:W-:Y:S01]  /*5e20*/  @P2 STG.E.U16 desc[UR36][R6.64+0xc2], R75 ;  /* 0x0000c24b06002986 */ /* 0x000fe2000c101524 */
[----:B------:R-:W-:Y:S02]  /*5e30*/  F2FP.BF16.F32.PACK_AB R77, RZ, R77 ;  /* 0x0000004dff4d723e */ /* 0x000fe400000010ff */
[----:B------:R-:W-:Y:S01]  /*5e40*/  ISETP.GT.AND P2, PT, R3, 0x71, PT ;  /* 0x000000710300780c */ /* 0x000fe20003f44270 */
[----:B------:R-:W-:Y:S01]  /*5e50*/  @P5 STG.E.U16 desc[UR36][R4.64+0xd0], R76 ;  /* 0x0000d04c04005986 */ /* 0x000fe2000c101524 */
[----:B------:R-:W-:-:S02]  /*5e60*/  ISETP.GT.AND P5, PT, R0, 0x8, P0 ;  /* 0x000000080000780c */ /* 0x000fc400007a4270 */
[C---:B------:R-:W-:Y:S01]  /*5e70*/  ISETP.GT.AND P1, PT, R3.reuse, 0x78, PT ;  /* 0x000000780300780c */ /* 0x040fe20003f24270 */
[----:B------:R-:W-:Y:S01]  /*5e80*/  @P3 STG.E.U16 desc[UR36][R4.64+0xd2], R77 ;  /* 0x0000d24d04003986 */ /* 0x000fe2000c101524 */
[C---:B------:R-:W-:Y:S02]  /*5e90*/  ISETP.GT.AND P3, PT, R3.reuse, 0x70, PT ;  /* 0x000000700300780c */ /* 0x040fe40003f64270 */
[----:B------:R-:W-:Y:S01]  /*5ea0*/  ISETP.GT.AND P0, PT, R3, 0x79, PT ;  /* 0x000000790300780c */ /* 0x000fe20003f04270 */
[----:B------:R-:W-:Y:S01]  /*5eb0*/  @P4 IMAD.MOV.U32 R2, RZ, RZ, R6 ;  /* 0x000000ffff024224 */ /* 0x000fe200078e0006 */
[----:B------:R-:W-:Y:S01]  /*5ec0*/  F2FP.BF16.F32.PACK_AB R78, RZ, R78 ;  /* 0x0000004eff4e723e */ /* 0x000fe200000010ff */
[----:B------:R-:W-:Y:S01]  /*5ed0*/  @P4 IMAD.MOV.U32 R3, RZ, RZ, R7 ;  /* 0x000000ffff034224 */ /* 0x000fe200078e0007 */
[----:B------:R-:W-:Y:S02]  /*5ee0*/  F2FP.BF16.F32.PACK_AB R79, RZ, R79 ;  /* 0x0000004fff4f723e */ /* 0x000fe400000010ff */
[----:B------:R-:W-:-:S02]  /*5ef0*/  F2FP.BF16.F32.PACK_AB R80, RZ, R80 ;  /* 0x00000050ff50723e */ /* 0x000fc400000010ff */
[----:B------:R0:W-:Y:S01]  /*5f00*/  @P4 STG.E.U16 desc[UR36][R2.64+0xd0], R78 ;  /* 0x0000d04e02004986 */ /* 0x0001e2000c101524 */
[C---:B------:R-:W-:Y:S02]  /*5f10*/  ISETP.GT.AND P4, PT, R0.reuse, RZ, P2 ;  /* 0x000000ff0000720c */ /* 0x040fe40001784270 */
[----:B------:R-:W-:Y:S02]  /*5f20*/  F2FP.BF16.F32.PACK_AB R81, RZ, R81 ;  /* 0x00000051ff51723e */ /* 0x000fe400000010ff */
[----:B------:R-:W-:Y:S02]  /*5f30*/  ISETP.GT.AND P2, PT, R0, 0x8, P2 ;  /* 0x000000080000780c */ /* 0x000fe40001744270 */
[----:B------:R-:W-:Y:S02]  /*5f40*/  F2FP.BF16.F32.PACK_AB R82, RZ, R82 ;  /* 0x00000052ff52723e */ /* 0x000fe400000010ff */
[----:B------:R-:W-:Y:S02]  /*5f50*/  F2FP.BF16.F32.PACK_AB R83, RZ, R83 ;  /* 0x00000053ff53723e */ /* 0x000fe400000010ff */
[----:B------:R-:W-:Y:S01]  /*5f60*/  F2FP.BF16.F32.PACK_AB R84, RZ, R84 ;  /* 0x00000054ff54723e */ /* 0x000fe200000010ff */
[----:B0-----:R-:W-:Y:S01]  /*5f70*/  @P5 IMAD.MOV.U32 R2, RZ, RZ, R6 ;  /* 0x000000ffff025224 */ /* 0x001fe200078e0006 */
[----:B------:R-:W-:Y:S01]  /*5f80*/  F2FP.BF16.F32.PACK_AB R85, RZ, R85 ;  /* 0x00000055ff55723e */ /* 0x000fe200000010ff */
[----:B------:R-:W-:Y:S01]  /*5f90*/  @P5 IMAD.MOV.U32 R3, RZ, RZ, R7 ;  /* 0x000000ffff035224 */ /* 0x000fe200078e0007 */
[----:B------:R-:W-:-:S02]  /*5fa0*/  F2FP.BF16.F32.PACK_AB R86, RZ, R86 ;  /* 0x00000056ff56723e */ /* 0x000fc400000010ff */
[----:B------:R-:W-:Y:S02]  /*5fb0*/  F2FP.BF16.F32.PACK_AB R87, RZ, R87 ;  /* 0x00000057ff57723e */ /* 0x000fe400000010ff */
[----:B------:R0:W-:Y:S01]  /*5fc0*/  @P5 STG.E.U16 desc[UR36][R2.64+0xd2], R79 ;  /* 0x0000d24f02005986 */ /* 0x0001e2000c101524 */
[C---:B------:R-:W-:Y:S02]  /*5fd0*/  ISETP.GT.AND P5, PT, R0.reuse, RZ, P3 ;  /* 0x000000ff0000720c */ /* 0x040fe40001fa4270 */
[----:B------:R-:W-:-:S11]  /*5fe0*/  ISETP.GT.AND P3, PT, R0, 0x8, P3 ;  /* 0x000000080000780c */ /* 0x000fd60001f64270 */
[----:B0-----:R-:W-:Y:S02]  /*5ff0*/  @P5 IMAD.MOV.U32 R2, RZ, RZ, R4 ;  /* 0x000000ffff025224 */ /* 0x001fe400078e0004 */
[----:B------:R-:W-:-:S05]  /*6000*/  @P5 IMAD.MOV.U32 R3, RZ, RZ, R5 ;  /* 0x000000ffff035224 */ /* 0x000fca00078e0005 */
[----:B------:R0:W-:Y:S01]  /*6010*/  @P5 STG.E.U16 desc[UR36][R2.64+0xe0], R80 ;  /* 0x0000e05002005986 */ /* 0x0001e2000c101524 */
[C---:B------:R-:W-:Y:S02]  /*6020*/  ISETP.GT.AND P5, PT, R0.reuse, RZ, P0 ;  /* 0x000000ff0000720c */ /* 0x040fe400007a4270 */
[----:B------:R-:W-:Y:S01]  /*6030*/  ISETP.GT.AND P0, PT, R0, 0x8, P0 ;  /* 0x000000080000780c */ /* 0x000fe20000704270 */
[----:B0-----:R-:W-:Y:S02]  /*6040*/  @P4 IMAD.MOV.U32 R2, RZ, RZ, R4 ;  /* 0x000000ffff024224 */ /* 0x001fe400078e0004 */
[----:B------:R-:W-:-:S05]  /*6050*/  @P4 IMAD.MOV.U32 R3, RZ, RZ, R5 ;  /* 0x000000ffff034224 */ /* 0x000fca00078e0005 */
[----:B------:R0:W-:Y:S01]  /*6060*/  @P4 STG.E.U16 desc[UR36][R2.64+0xe2], R81 ;  /* 0x0000e25102004986 */ /* 0x0001e2000c101524 */
[C---:B------:R-:W-:Y:S02]  /*6070*/  ISETP.GT.AND P4, PT, R0.reuse, RZ, P1 ;  /* 0x000000ff0000720c */ /* 0x040fe40000f84270 */
[----:B------:R-:W-:Y:S01]  /*6080*/  ISETP.GT.AND P1, PT, R0, 0x8, P1 ;  /* 0x000000080000780c */ /* 0x000fe20000f24270 */
[----:B0-----:R-:W-:Y:S02]  /*6090*/  @P3 IMAD.MOV.U32 R2, RZ, RZ, R6 ;  /* 0x000000ffff023224 */ /* 0x001fe400078e0006 */
[----:B------:R-:W-:-:S05]  /*60a0*/  @P3 IMAD.MOV.U32 R3, RZ, RZ, R7 ;  /* 0x000000ffff033224 */ /* 0x000fca00078e0007 */
[----:B------:R0:W-:Y:S02]  /*60b0*/  @P3 STG.E.U16 desc[UR36][R2.64+0xe0], R82 ;  /* 0x0000e05202003986 */ /* 0x0001e4000c101524 */
[----:B0-----:R-:W-:Y:S02]  /*60c0*/  @P2 IMAD.MOV.U32 R2, RZ, RZ, R6 ;  /* 0x000000ffff022224 */ /* 0x001fe400078e0006 */
[----:B------:R-:W-:-:S05]  /*60d0*/  @P2 IMAD.MOV.U32 R3, RZ, RZ, R7 ;  /* 0x000000ffff032224 */ /* 0x000fca00078e0007 */
[----:B------:R0:W-:Y:S02]  /*60e0*/  @P2 STG.E.U16 desc[UR36][R2.64+0xe2], R83 ;  /* 0x0000e25302002986 */ /* 0x0001e4000c101524 */
[----:B0-----:R-:W-:Y:S02]  /*60f0*/  @P4 IMAD.MOV.U32 R2, RZ, RZ, R4 ;  /* 0x000000ffff024224 */ /* 0x001fe400078e0004 */
[----:B------:R-:W-:-:S05]  /*6100*/  @P4 IMAD.MOV.U32 R3, RZ, RZ, R5 ;  /* 0x000000ffff034224 */ /* 0x000fca00078e0005 */
[----:B------:R0:W-:Y:S04]  /*6110*/  @P4 STG.E.U16 desc[UR36][R2.64+0xf0], R84 ;  /* 0x0000f05402004986 */ /* 0x0001e8000c101524 */
[----:B------:R1:W-:Y:S01]  /*6120*/  @P5 STG.E.U16 desc[UR36][R4.64+0xf2], R85 ;  /* 0x0000f25504005986 */ /* 0x0003e2000c101524 */
[----:B0-----:R-:W-:Y:S02]  /*6130*/  @P1 IMAD.MOV.U32 R2, RZ, RZ, R6 ;  /* 0x000000ffff021224 */ /* 0x001fe400078e0006 */
[----:B------:R-:W-:-:S05]  /*6140*/  @P1 IMAD.MOV.U32 R3, RZ, RZ, R7 ;  /* 0x000000ffff031224 */ /* 0x000fca00078e0007 */
[----:B------:R1:W-:Y:S04]  /*6150*/  @P1 STG.E.U16 desc[UR36][R2.64+0xf0], R86 ;  /* 0x0000f05602001986 */ /* 0x0003e8000c101524 */
[----:B------:R1:W-:Y:S02]  /*6160*/  @P0 STG.E.U16 desc[UR36][R6.64+0xf2], R87 ;  /* 0x0000f25706000986 */ /* 0x0003e4000c101524 */
.L_x_162:
[----:B------:R-:W-:Y:S05]  /*6170*/  BSYNC B0 ;  /* 0x0000000000007941 */ /* 0x000fea0003800000 */
.L_x_36:
[----:B01----:R-:W2:Y:S01]  /*6180*/  LDL.64 R2, [R1] ;  /* 0x0000000001027983 */ /* 0x003ea20000100a00 */
[----:B------:R-:W-:Y:S01]  /*6190*/  ULDC.64 UR4, c[0x0][0x650] ;  /* 0x0001940000047ab9 */ /* 0x000fe20000000a00 */
[----:B------:R0:W-:Y:S01]  /*61a0*/  SYNCS.ARRIVE.TRANS64.A1T0 RZ, [R98+UR47], RZ ;  /* 0x000000ff62ff79a7 */ /* 0x0001e2000810002f */
[----:B------:R-:W-:Y:S01]  /*61b0*/  PRMT R0, RZ, 0x7610, R0 ;  /* 0x00007610ff007816 */ /* 0x000fe20000000000 */
[----:B-----5:R-:W-:Y:S02]  /*61c0*/  IMAD.MOV.U32 R19, RZ, RZ, -0x1 ;  /* 0xffffffffff137424 */ /* 0x020fe400078e00ff */
[----:B------:R-:W-:Y:S01]  /*61d0*/  IMAD.MOV.U32 R22, RZ, RZ, -0x1 ;  /* 0xffffffffff167424 */ /* 0x000fe200078e00ff */
[----:B--2---:R-:W-:-:S04]  /*61e0*/  LEA R18, P0, R2, R18, 0x1 ;  /* 0x0000001202127211 */ /* 0x004fc800078008ff */
[----:B------:R-:W-:Y:S01]  /*61f0*/  LEA.HI.X R17, R2, R17, R23, 0x1, P0 ;  /* 0x0000001102117211 */ /* 0x000fe200000f0c17 */
[----:B------:R-:W-:Y:S01]  /*6200*/  IMAD.MOV.U32 R2, RZ, RZ, -0x1 ;  /* 0xffffffffff027424 */ /* 0x000fe200078e00ff */
[----:B------:R-:W-:-:S04]  /*6210*/  ISETP.GE.U32.AND P0, PT, R18, UR4, PT ;  /* 0x0000000412007c0c */ /* 0x000fc8000bf06070 */
[----:B------:R-:W-:-:S13]  /*6220*/  ISETP.GE.U32.AND.EX P0, PT, R17, UR5, PT, P0 ;  /* 0x0000000511007c0c */ /* 0x000fda000bf06100 */
[----:B0-----:R-:W-:Y:S05]  /*6230*/  @P0 BRA `(.L_x_163) ;  /* 0x0000000400700947 */ /* 0x001fea0003800000 */
[----:B------:R-:W0:Y:S01]  /*6240*/  S2R R10, SR_CTAID.X ;  /* 0x00000000000a7919 */ /* 0x000e220000002500 */
[----:B------:R-:W1:Y:S01]  /*6250*/  LDC.64 R8, c[0x0][0x628] ;  /* 0x00018a00ff087b82 */ /* 0x000e620000000a00 */
[----:B------:R-:W-:Y:S01]  /*6260*/  ULDC UR4, c[0x0][0x150] ;  /* 0x0000540000047ab9 */ /* 0x000fe20000000800 */
[----:B---34-:R-:W-:Y:S01]  /*6270*/  IMAD.MOV.U32 R6, RZ, RZ, R18 ;  /* 0x000000ffff067224 */ /* 0x018fe200078e0012 */
[----:B------:R-:W2:Y:S01]  /*6280*/  S2R R20, SR_CTAID.Y ;  /* 0x0000000000147919 */ /* 0x000ea20000002600 */
[----:B------:R-:W-:-:S04]  /*6290*/  IMAD.MOV.U32 R7, RZ, RZ, R17 ;  /* 0x000000ffff077224 */ /* 0x000fc800078e0011 */
[----:B------:R-:W3:Y:S08]  /*62a0*/  LDC R15, c[0x0][0x144] ;  /* 0x00005100ff0f7b82 */ /* 0x000ef00000000800 */
[----:B------:R-:W4:Y:S08]  /*62b0*/  LDC R0, c[0x0][0x630] ;  /* 0x00018c00ff007b82 */ /* 0x000f300000000800 */
[----:B------:R-:W2:Y:S01]  /*62c0*/  LDC.64 R12, c[0x0][0x620] ;  /* 0x00018800ff0c7b82 */ /* 0x000ea20000000a00 */
[----:B-1----:R-:W-:-:S04]  /*62d0*/  ISETP.NE.U32.AND P0, PT, R8, RZ, PT ;  /* 0x000000ff0800720c */ /* 0x002fc80003f05070 */
[----:B------:R-:W-:Y:S02]  /*62e0*/  ISETP.NE.AND.EX P0, PT, R9, RZ, PT, P0 ;  /* 0x000000ff0900720c */ /* 0x000fe40003f05300 */
[----:B0-----:R-:W-:-:S05]  /*62f0*/  I2FP.F32.U32 R2, R10 ;  /* 0x0000000a00027245 */ /* 0x001fca0000201000 */
[----:B------:R-:W-:-:S04]  /*6300*/  FMUL R2, R2, UR4 ;  /* 0x0000000402027c20 */ /* 0x000fc80008400000 */
[----:B------:R0:W1:Y:S02]  /*6310*/  F2I.U32.TRUNC.NTZ R14, R2 ;  /* 0x00000002000e7305 */ /* 0x000064000020f000 */
[----:B---34-:R-:W-:Y:S05]  /*6320*/  @!P0 BRA `(.L_x_164) ;  /* 0x0000000000288947 */ /* 0x018fea0003800000 */
[----:B------:R-:W3:Y:S02]  /*6330*/  LDC R3, c[0x0][0x634] ;  /* 0x00018d00ff037b82 */ /* 0x000ee40000000800 */
[----:B---3--:R-:W-:-:S05]  /*6340*/  IADD3 R7, P0, R18, R3, RZ ;  /* 0x0000000312077210 */ /* 0x008fca0007f1e0ff */
[----:B------:R-:W-:-:S04]  /*6350*/  IMAD.X R11, RZ, RZ, R17, P0 ;  /* 0x000000ffff0b7224 */ /* 0x000fc800000e0611 */
[----:B0-----:R-:W-:-:S04]  /*6360*/  IMAD.WIDE.U32 R2, R11, R8, RZ ;  /* 0x000000080b027225 */ /* 0x001fc800078e00ff */
[----:B------:R-:W-:-:S04]  /*6370*/  IMAD.WIDE.U32 R4, P0, R7, R9, R2 ;  /* 0x0000000907047225 */ /* 0x000fc80007800002 */
[----:B------:R-:W-:-:S04]  /*6380*/  IMAD.WIDE.U32 R2, R7, R8, RZ ;  /* 0x0000000807027225 */ /* 0x000fc800078e00ff */
[----:B------:R-:W-:Y:S01]  /*6390*/  IMAD.X R7, RZ, RZ, RZ, P0 ;  /* 0x000000ffff077224 */ /* 0x000fe200000e06ff */
[----:B------:R-:W-:Y:S01]  /*63a0*/  IADD3 RZ, P0, R3, R4, RZ ;  /* 0x0000000403ff7210 */ /* 0x000fe20007f1e0ff */
[----:B------:R-:W-:-:S04]  /*63b0*/  IMAD.MOV.U32 R6, RZ, RZ, R5 ;  /* 0x000000ffff067224 */ /* 0x000fc800078e0005 */
[----:B------:R-:W-:-:S08]  /*63c0*/  IMAD.WIDE.U32.X R6, R11, R9, R6, P0 ;  /* 0x000000090b067225 */ /* 0x000fd000000e0406 */
.L_x_164:
[----:B------:R-:W3:Y:S01]  /*63d0*/  LDC.64 R26, c[0x0][0x640] ;  /* 0x00019000ff1a7b82 */ /* 0x000ee20000000a00 */
[-C--:B------:R-:W-:Y:S01]  /*63e0*/  SHF.R.U64 R11, R6, R0.reuse, R7 ;  /* 0x00000000060b7219 */ /* 0x080fe20000001207 */
[----:B------:R-:W-:Y:S01]  /*63f0*/  IMAD.MOV.U32 R19, RZ, RZ, R17 ;  /* 0x000000ffff137224 */ /* 0x000fe200078e0011 */
[----:B------:R-:W-:Y:S01]  /*6400*/  SHF.R.U32.HI R0, RZ, R0, R7 ;  /* 0x00000000ff007219 */ /* 0x000fe20000011607 */
[----:B-1----:R-:W-:Y:S01]  /*6410*/  IMAD.MOV R14, RZ, RZ, -R14 ;  /* 0x000000ffff0e7224 */ /* 0x002fe200078e0a0e */
[----:B------:R-:W-:Y:S01]  /*6420*/  IADD3 R5, P0, RZ, -R11, RZ ;  /* 0x8000000bff057210 */ /* 0x000fe20007f1e0ff */
[----:B------:R-:W-:Y:S01]  /*6430*/  ULDC UR4, c[0x0][0x154] ;  /* 0x0000550000047ab9 */ /* 0x000fe20000000800 */
[----:B------:R-:W-:Y:S01]  /*6440*/  IMAD.MOV.U32 R7, RZ, RZ, 0x1 ;  /* 0x00000001ff077424 */ /* 0x000fe200078e00ff */
[----:B------:R-:W1:Y:S01]  /*6450*/  LDC R4, c[0x0][0x618] ;  /* 0x00018600ff047b82 */ /* 0x000e620000000800 */
[----:B------:R-:W-:Y:S02]  /*6460*/  IMAD R22, R15, R14, R10 ;  /* 0x0000000e0f167224 */ /* 0x000fe400078e020a */
[----:B------:R-:W-:-:S04]  /*6470*/  IMAD.X R3, RZ, RZ, ~R0, P0 ;  /* 0x000000ffff037224 */ /* 0x000fc800000e0e00 */
[-C--:B--2---:R-:W-:Y:S01]  /*6480*/  IMAD R0, R3, R12.reuse, RZ ;  /* 0x0000000c03007224 */ /* 0x084fe200078e02ff */
[----:B------:R-:W2:Y:S01]  /*6490*/  LDC R6, c[0x0][0x608] ;  /* 0x00018200ff067b82 */ /* 0x000ea20000000800 */
[----:B0-----:R-:W-:-:S04]  /*64a0*/  IMAD.WIDE.U32 R2, R5, R12, R18 ;  /* 0x0000000c05027225 */ /* 0x001fc800078e0012 */
[----:B------:R-:W-:Y:S01]  /*64b0*/  IMAD R5, R5, R13, R0 ;  /* 0x0000000d05057224 */ /* 0x000fe200078e0200 */
[----:B------:R-:W-:Y:S02]  /*64c0*/  I2FP.F32.U32 R0, R20 ;  /* 0x0000001400007245 */ /* 0x000fe40000201000 */
[----:B------:R-:W0:Y:S01]  /*64d0*/  LDC R24, c[0x0][0x658] ;  /* 0x00019600ff187b82 */ /* 0x000e220000000800 */
[----:B------:R-:W-:Y:S01]  /*64e0*/  IMAD.IADD R3, R3, 0x1, R5 ;  /* 0x0000000103037824 */ /* 0x000fe200078e0205 */
[----:B---3--:R-:W-:Y:S01]  /*64f0*/  ISETP.NE.U32.AND P0, PT, R26, RZ, PT ;  /* 0x000000ff1a00720c */ /* 0x008fe20003f05070 */
[----:B------:R-:W-:Y:S01]  /*6500*/  FMUL R0, R0, UR4 ;  /* 0x0000000400007c20 */ /* 0x000fe20008400000 */
[----:B------:R-:W-:Y:S02]  /*6510*/  IMAD.MOV.U32 R5, RZ, RZ, -0x1 ;  /* 0xffffffffff057424 */ /* 0x000fe400078e00ff */
[----:B------:R-:W-:Y:S01]  /*6520*/  ISETP.NE.AND.EX P0, PT, R27, RZ, PT, P0 ;  /* 0x000000ff1b00720c */ /* 0x000fe20003f05300 */
[----:B------:R3:W4:Y:S01]  /*6530*/  F2I.U32.TRUNC.NTZ R12, R0 ;  /* 0x00000000000c7305 */ /* 0x000722000020f000 */
[----:B------:R-:W3:Y:S01]  /*6540*/  LDC R15, c[0x0][0x148] ;  /* 0x00005200ff0f7b82 */ /* 0x000ee20000000800 */
[----:B-1----:R-:W-:-:S02]  /*6550*/  SHF.R.U64 R10, R2, R4, R3 ;  /* 0x00000004020a7219 */ /* 0x002fc40000001203 */
[----:B------:R-:W-:-:S05]  /*6560*/  SHF.R.U32.HI R3, RZ, R4, R3 ;  /* 0x00000004ff037219 */ /* 0x000fca0000011603 */
[----:B------:R-:W1:Y:S01]  /*6570*/  LDC R14, c[0x0][0x600] ;  /* 0x00018000ff0e7b82 */ /* 0x000e620000000800 */
[-CC-:B--2---:R-:W-:Y:S02]  /*6580*/  SHF.R.U64 R8, R10, R6.reuse, R3.reuse ;  /* 0x000000060a087219 */ /* 0x184fe40000001203 */
[----:B------:R-:W-:-:S05]  /*6590*/  SHF.R.U32.HI R3, RZ, R6, R3 ;  /* 0x00000006ff037219 */ /* 0x000fca0000011603 */
[----:B------:R-:W2:Y:S01]  /*65a0*/  LDC R21, c[0x0][0x648] ;  /* 0x00019200ff157b82 */ /* 0x000ea20000000800 */
[-CC-:B0-----:R-:W-:Y:S02]  /*65b0*/  SHF.R.U64 R13, R8, R24.reuse, R3.reuse ;  /* 0x00000018080d7219 */ /* 0x181fe40000001203 */
[-C--:B------:R-:W-:Y:S02]  /*65c0*/  SHF.L.U32 R5, R5, R24.reuse, RZ ;  /* 0x0000001805057219 */ /* 0x080fe400000006ff */
[-C--:B------:R-:W-:Y:S01]  /*65d0*/  SHF.R.U32.HI R3, RZ, R24.reuse, R3 ;  /* 0x00000018ff037219 */ /* 0x080fe20000011603 */
[----:B------:R-:W-:Y:S01]  /*65e0*/  IMAD.MOV.U32 R2, RZ, RZ, R13 ;  /* 0x000000ffff027224 */ /* 0x000fe200078e000d */
[----:B------:R-:W-:Y:S01]  /*65f0*/  SHF.L.U32 R24, R7, R24, RZ ;  /* 0x0000001807187219 */ /* 0x000fe200000006ff */
[----:B------:R-:W0:Y:S01]  /*6600*/  LDC R25, c[0x0][0x638] ;  /* 0x00018e00ff197b82 */ /* 0x000e220000000800 */
[----:B------:R-:W-:-:S07]  /*6610*/  LOP3.LUT R19, RZ, R5, RZ, 0x33, !PT ;  /* 0x00000005ff137212 */ /* 0x000fce00078e33ff */
[----:B------:R-:W0:Y:S01]  /*6620*/  LDC R28, c[0x0][0x610] ;  /* 0x00018400ff1c7b82 */ /* 0x000e220000000800 */
[----:B----4-:R-:W-:Y:S05]  /*6630*/  @!P0 BRA `(.L_x_165) ;  /* 0x0000000000288947 */ /* 0x010fea0003800000 */
[----:B---3--:R-:W3:Y:S02]  /*6640*/  LDC R0, c[0x0][0x64c] ;  /* 0x00019300ff007b82 */ /* 0x008ee40000000800 */
[----:B---3--:R-:W-:-:S05]  /*6650*/  IADD3 R7, P0, R13, R0, RZ ;  /* 0x000000000d077210 */ /* 0x008fca0007f1e0ff */
        /* <DEDUP_REMOVED lines=8> */
.L_x_165:
[----:B------:R-:W4:Y:S01]  /*66e0*/  LDC R4, c[0x0][0x65c] ;  /* 0x00019700ff047b82 */ /* 0x000f220000000800 */
[----:B--23--:R-:W-:Y:S01]  /*66f0*/  SHF.R.U64 R0, R2, R21, R3 ;  /* 0x0000001502007219 */ /* 0x00cfe20000001203 */
[----:B-1----:R-:W-:Y:S01]  /*6700*/  VIADD R3, R14, 0xffffffff ;  /* 0xffffffff0e037836 */ /* 0x002fe20000000000 */
[----:B------:R-:W-:Y:S01]  /*6710*/  LOP3.LUT R19, R8, R19, RZ, 0xc0, !PT ;  /* 0x0000001308137212 */ /* 0x000fe200078ec0ff */
[----:B------:R-:W-:Y:S02]  /*6720*/  IMAD.MOV R12, RZ, RZ, -R12 ;  /* 0x000000ffff0c7224 */ /* 0x000fe400078e0a0c */
[----:B------:R-:W-:Y:S01]  /*6730*/  IMAD.MOV R2, RZ, RZ, -R0 ;  /* 0x000000ffff027224 */ /* 0x000fe200078e0a00 */
[----:B------:R-:W-:Y:S01]  /*6740*/  LOP3.LUT R3, R10, R3, RZ, 0xc0, !PT ;  /* 0x000000030a037212 */ /* 0x000fe200078ec0ff */
[----:B------:R-:W-:Y:S02]  /*6750*/  IMAD R19, R24, R0, R19 ;  /* 0x0000000018137224 */ /* 0x000fe400078e0213 */
[----:B0-----:R-:W-:-:S04]  /*6760*/  IMAD R0, R2, R25, R13 ;  /* 0x0000001902007224 */ /* 0x001fc800078e020d */
[----:B------:R-:W-:Y:S01]  /*6770*/  IMAD R2, R0, R14, R3 ;  /* 0x0000000e00027224 */ /* 0x000fe200078e0203 */
[----:B----4-:R-:W-:Y:S01]  /*6780*/  ISETP.NE.AND P0, PT, R4, 0x1, PT ;  /* 0x000000010400780c */ /* 0x010fe20003f05270 */
[----:B------:R-:W-:-:S05]  /*6790*/  IMAD.MOV.U32 R4, RZ, RZ, 0x1 ;  /* 0x00000001ff047424 */ /* 0x000fca00078e00ff */
[----:B------:R-:W-:-:S07]  /*67a0*/  PRMT R0, R4, 0x7610, R0 ;  /* 0x0000761004007816 */ /* 0x000fce0000000000 */
[----:B------:R-:W-:-:S04]  /*67b0*/  @P0 IMAD R22, R15, R12, R20 ;  /* 0x0000000c0f160224 */ /* 0x000fc800078e0214 */
[----:B------:R-:W-:-:S05]  /*67c0*/  IMAD R19, R19, R28, R22 ;  /* 0x0000001c13137224 */ /* 0x000fca00078e0216 */
[----:B------:R-:W-:Y:S02]  /*67d0*/  SEL R22, R2, R19, !P0 ;  /* 0x0000001302167207 */ /* 0x000fe40004000000 */
[----:B------:R-:W-:Y:S01]  /*67e0*/  SEL R19, R19, R2, !P0 ;  /* 0x0000000213137207 */ /* 0x000fe20004000000 */
[----:B------:R-:W-:-:S07]  /*67f0*/  IMAD.MOV.U32 R2, RZ, RZ, R11 ;  /* 0x000000ffff027224 */ /* 0x000fce00078e000b */
.L_x_163:
[----:B------:R-:W-:Y:S02]  /*6800*/  LOP3.LUT P0, RZ, R0, 0xff, RZ, 0xc0, !PT ;  /* 0x000000ff00ff7812 */ /* 0x000fe4000780c0ff */
[----:B------:R-:W-:-:S11]  /*6810*/  LOP3.LUT R103, R103, 0x1, RZ, 0x3c, !PT ;  /* 0x0000000167677812 */ /* 0x000fd600078e3cff */
[----:B------:R-:W-:Y:S05]  /*6820*/  @P0 BRA `(.L_x_166) ;  /* 0xffffffac00b00947 */ /* 0x000fea000383ffff */
[----:B------:R-:W-:Y:S05]  /*6830*/  EXIT ;  /* 0x000000000000794d */ /* 0x000fea0003800000 */
.L_x_17:
[----:B------:R-:W-:-:S08]  /*6840*/  ISETP.NE.AND P0, PT, R5, RZ, PT ;  /* 0x000000ff0500720c */ /* 0x000fd00003f05270 */
[----:B0-----:R-:W0:-:S00]  /*6850*/  USETMAXREG.DEALLOC.CTAPOOL 0x28 ;  /* 0x00000028000079c8 */ /* 0x001e0000080e0500 */
[----:B------:R-:W-:Y:S05]  /*6860*/  @P0 EXIT ;  /* 0x000000000000094d */ /* 0x000fea0003800000 */
[----:B0-----:R-:W-:Y:S01]  /*6870*/  LOP3.LUT P0, RZ, R8, 0xff, RZ, 0xc0, !PT ;  /* 0x000000ff08ff7812 */ /* 0x001fe2000780c0ff */
[----:B------:R-:W-:Y:S02]  /*6880*/  IMAD.MOV.U32 R0, RZ, RZ, 0x1 ;  /* 0x00000001ff007424 */ /* 0x000fe400078e00ff */
[----:B------:R-:W-:-:S10]  /*6890*/  IMAD.MOV.U32 R7, RZ, RZ, RZ ;  /* 0x000000ffff077224 */ /* 0x000fd400078e00ff */
[----:B------:R-:W-:Y:S05]  /*68a0*/  @!P0 BRA `(.L_x_167) ;  /* 0x0000000c00788947 */ /* 0x000fea0003800000 */
[----:B------:R-:W0:Y:S01]  /*68b0*/  S2UR UR9, SR_CgaCtaId ;  /* 0x00000000000979c3 */ /* 0x000e220000008800 */
[----:B------:R-:W-:Y:S01]  /*68c0*/  ULDC UR5, c[0x0][0x658] ;  /* 0x0001960000057ab9 */ /* 0x000fe20000000800 */
[----:B------:R-:W-:Y:S01]  /*68d0*/  UMOV UR10, 0xffffffff ;  /* 0xffffffff000a7882 */ /* 0x000fe20000000000 */
[----:B------:R-:W-:Y:S01]  /*68e0*/  UMOV UR11, 0x1 ;  /* 0x00000001000b7882 */ /* 0x000fe20000000000 */
[----:B------:R-:W-:Y:S01]  /*68f0*/  USHF.L.U32 UR10, UR10, UR5, URZ ;  /* 0x000000050a0a7299 */ /* 0x000fe2000800063f */
[----:B------:R-:W-:Y:S01]  /*6900*/  LOP3.LUT P0, RZ, R4, 0x1f, RZ, 0xc0, !PT ;  /* 0x0000001f04ff7812 */ /* 0x000fe2000780c0ff */
[----:B------:R-:W-:Y:S01]  /*6910*/  BSSY B0, `(.L_x_167) ;  /* 0x00000d7000007945 */ /* 0x000fe20003800000 */
[C---:B------:R-:W-:Y:S01]  /*6920*/  ISETP.NE.AND P2, PT, R3.reuse, RZ, PT ;  /* 0x000000ff0300720c */ /* 0x040fe20003f45270 */
[----:B------:R-:W-:Y:S01]  /*6930*/  ULOP3.LUT UR13, URZ, UR10, URZ, 0x33, !UPT ;  /* 0x0000000a3f0d7292 */ /* 0x000fe2000f8e333f */
[----:B------:R-:W-:Y:S01]  /*6940*/  ISETP.NE.OR P0, PT, R3, RZ, !P0 ;  /* 0x000000ff0300720c */ /* 0x000fe20004705670 */
[----:B------:R-:W-:Y:S01]  /*6950*/  IMAD.MOV.U32 R8, RZ, RZ, 0x1 ;  /* 0x00000001ff087424 */ /* 0x000fe200078e00ff */
[----:B------:R-:W-:Y:S01]  /*6960*/  LOP3.LUT R6, R16, 0x2, RZ, 0xfc, !PT ;  /* 0x0000000210067812 */ /* 0x000fe200078efcff */
[----:B------:R-:W-:Y:S01]  /*6970*/  IMAD.MOV.U32 R0, RZ, RZ, 0x1 ;  /* 0x00000001ff007424 */ /* 0x000fe200078e00ff */
[----:B------:R-:W-:Y:S01]  /*6980*/  ULDC UR4, c[0x0][0x600] ;  /* 0x0001800000047ab9 */ /* 0x000fe20000000800 */
[----:B------:R-:W-:Y:S01]  /*6990*/  IMAD.MOV.U32 R7, RZ, RZ, RZ ;  /* 0x000000ffff077224 */ /* 0x000fe200078e00ff */
[----:B------:R-:W-:Y:S01]  /*69a0*/  UMOV UR18, 0x5 ;  /* 0x0000000500127882 */ /* 0x000fe20000000000 */
[----:B------:R-:W-:-:S02]  /*69b0*/  UIADD3 UR26, UR40, 0x1, URZ ;  /* 0x00000001281a7890 */ /* 0x000fc4000fffe03f */
[----:B------:R-:W-:Y:S02]  /*69c0*/  UIADD3 UR4, UR4, -0x1, URZ ;  /* 0xffffffff04047890 */ /* 0x000fe4000fffe03f */
[----:B------:R-:W-:Y:S01]  /*69d0*/  USHF.L.U32 UR5, UR11, UR5, URZ ;  /* 0x000000050b057299 */ /* 0x000fe2000800063f */
[----:B------:R-:W-:Y:S01]  /*69e0*/  ULDC.64 UR24, c[0x0][0x198] ;  /* 0x0000660000187ab9 */ /* 0x000fe20000000a00 */
[----:B0-----:R-:W-:Y:S02]  /*69f0*/  ULOP3.LUT UR8, UR9, 0x1, URZ, 0xc0, !UPT ;  /* 0x0000000109087892 */ /* 0x001fe4000f8ec03f */
[----:B------:R-:W-:Y:S02]  /*6a00*/  USHF.R.U32.HI UR27, URZ, 0x1, UR9 ;  /* 0x000000013f1b7899 */ /* 0x000fe40008011609 */
[----:B------:R-:W-:Y:S02]  /*6a10*/  USHF.L.U32 UR6, UR9, 0x6, URZ ;  /* 0x0000000609067899 */ /* 0x000fe4000800063f */
[----:B------:R-:W-:-:S02]  /*6a20*/  USHF.L.U32 UR7, UR9, 0xb, URZ ;  /* 0x0000000b09077899 */ /* 0x000fc4000800063f */
[----:B------:R-:W-:Y:S02]  /*6a30*/  ULOP3.LUT UR9, UR9, 0xfffffffe, URZ, 0xc0, !UPT ;  /* 0xfffffffe09097892 */ /* 0x000fe4000f8ec03f */
[----:B------:R-:W-:Y:S02]  /*6a40*/  UISETP.GT.U32.AND UP0, UPT, UR8, 0xffff, UPT ;  /* 0x0000ffff0800788c */ /* 0x000fe4000bf04070 */
[----:B------:R-:W-:Y:S02]  /*6a50*/  USHF.L.U32 UR10, UR11, UR9, URZ ;  /* 0x000000090b0a7299 */ /* 0x000fe4000800063f */
[----:B------:R-:W-:Y:S02]  /*6a60*/  ULOP3.LUT UR9, UR9, 0x1, URZ, 0xfc, !UPT ;  /* 0x0000000109097892 */ /* 0x000fe4000f8efc3f */
[----:B------:R-:W-:Y:S02]  /*6a70*/  USEL UR8, UR8, 0xffff, !UP0 ;  /* 0x0000ffff08087887 */ /* 0x000fe4000c000000 */
[----:B------:R-:W-:-:S02]  /*6a80*/  USHF.L.U32 UR9, UR11, UR9, URZ ;  /* 0x000000090b097299 */ /* 0x000fc4000800063f */
[----:B------:R-:W-:Y:S02]  /*6a90*/  ULOP3.LUT UR8, UR8, 0xffff, URZ, 0xc0, !UPT ;  /* 0x0000ffff08087892 */ /* 0x000fe4000f8ec03f */
[----:B------:R-:W-:Y:S02]  /*6aa0*/  ULOP3.LUT UR6, UR6, 0x40, URZ, 0xc0, !UPT ;  /* 0x0000004006067892 */ /* 0x000fe4000f8ec03f */
[----:B------:R-:W-:Y:S02]  /*6ab0*/  ULOP3.LUT UR7, UR7, 0x800, URZ, 0xc0, !UPT ;  /* 0x0000080007077892 */ /* 0x000fe4000f8ec03f */
[----:B------:R-:W-:Y:S02]  /*6ac0*/  ULOP3.LUT UR19, UR10, UR9, URZ, 0xfc, !UPT ;  /* 0x000000090a137292 */ /* 0x000fe4000f8efc3f */
[----:B------:R-:W-:-:S12]  /*6ad0*/  USHF.L.U32 UR18, UR18, UR8, URZ ;  /* 0x0000000812127299 */ /* 0x000fd8000800063f */
.L_x_179:
[----:B------:R-:W-:-:S03]  /*6ae0*/  UMOV UR8, 0xffffffff ;  /* 0xffffffff00087882 */ /* 0x000fc60000000000 */
[----:B------:R-:W-:Y:S05]  /*6af0*/  BRA.DIV UR8, `(.L_x_168) ;  /* 0x0000000e08d47947 */ /* 0x000fea000b800000 */
[----:B------:R-:W-:-:S13]  /*6b00*/  ELECT P6, URZ, PT ;  /* 0x00000000003f782f */ /* 0x000fda00038c0000 */
.L_x_191:
[----:B------:R-:W0:Y:S01]  /*6b10*/  LDC R3, c[0x0][0x28c] ;  /* 0x0000a300ff037b82 */ /* 0x000e220000000800 */
[----:B------:R-:W-:Y:S01]  /*6b20*/  BSSY B1, `(.L_x_169) ;  /* 0x000003d000017945 */ /* 0x000fe20003800000 */
[----:B0-----:R-:W-:-:S13]  /*6b30*/  ISETP.LT.OR P6, PT, R3, 0x1, !P6 ;  /* 0x000000010300780c */ /* 0x001fda00077c1670 */
[----:B------:R-:W-:Y:S05]  /*6b40*/  @P6 BRA `(.L_x_170) ;  /* 0x0000000000e86947 */ /* 0x000fea0003800000 */
[----:B------:R-:W-:Y:S01]  /*6b50*/  LEA R19, R19, UR27, 0x1 ;  /* 0x0000001b13137c11 */ /* 0x000fe2000f8e08ff */
[----:B------:R-:W-:Y:S01]  /*6b60*/  IMAD.MOV.U32 R11, RZ, RZ, RZ ;  /* 0x000000ffff0b7224 */ /* 0x000fe200078e00ff */
[----:B------:R-:W-:Y:S01]  /*6b70*/  LEA R22, R22, UR6, 0x7 ;  /* 0x0000000616167c11 */ /* 0x000fe2000f8e38ff */
[----:B------:R-:W-:Y:S02]  /*6b80*/  IMAD.U32 R13, RZ, RZ, UR26 ;  /* 0x0000001aff0d7e24 */ /* 0x000fe4000f8e00ff */
[----:B------:R-:W-:Y:S02]  /*6b90*/  IMAD.MOV.U32 R3, RZ, RZ, R0 ;  /* 0x000000ffff037224 */ /* 0x000fe400078e0000 */
[----:B------:R-:W-:Y:S02]  /*6ba0*/  IMAD.MOV.U32 R4, RZ, RZ, R7 ;  /* 0x000000ffff047224 */ /* 0x000fe400078e0007 */
[----:B------:R-:W-:-:S07]  /*6bb0*/  IMAD.SHL.U32 R19, R19, 0x20, RZ ;  /* 0x0000002013137824 */ /* 0x000fce00078e00ff */
.L_x_174:
[----:B------:R-:W0:Y:S01]  /*6bc0*/  S2R R10, SR_CgaCtaId ;  /* 0x00000000000a7919 */ /* 0x000e220000008800 */
[----:B------:R-:W-:Y:S01]  /*6bd0*/  MOV R5, 0x400 ;  /* 0x0000040000057802 */ /* 0x000fe20000000f00 */
[----:B------:R-:W1:Y:S03]  /*6be0*/  @!P2 LDC R9, c[0x0][0x500] ;  /* 0x00014000ff09ab82 */ /* 0x000e660000000800 */
[----:B0-----:R-:W-:Y:S02]  /*6bf0*/  LEA R12, R10, R5, 0x18 ;  /* 0x000000050a0c7211 */ /* 0x001fe400078ec0ff */
[----:B------:R-:W-:-:S03]  /*6c00*/  SHF.L.U32 R5, R3, 0x1f, RZ ;  /* 0x0000001f03057819 */ /* 0x000fc600000006ff */
[----:B------:R-:W-:-:S04]  /*6c10*/  IMAD R10, R4, 0x8, R12 ;  /* 0x00000008040a7824 */ /* 0x000fc800078e020c */
[----:B------:R-:W0:Y:S02]  /*6c20*/  SYNCS.PHASECHK.TRANS64.TRYWAIT P1, [R10+URZ+0x18], R5 ;  /* 0x000018050a0075a7 */ /* 0x000e24000802017f */
[----:B01----:R-:W-:Y:S05]  /*6c30*/  @!P1 BRA `(.L_x_171) ;  /* 0x0000000c00a49947 */ /* 0x003fea0003800000 */
.L_x_192:
[----:B0-----:R-:W-:Y:S01]  /*6c40*/  PRMT R5, R6, 0x9910, RZ ;  /* 0x0000991006057816 */ /* 0x001fe200000000ff */
[----:B------:R0:W-:Y:S03]  /*6c50*/  @!P2 SYNCS.ARRIVE.TRANS64 RZ, [R10+URZ], R9 ;  /* 0x000000090affa9a7 */ /* 0x0001e6000800003f */
[----:B------:R-:W-:-:S13]  /*6c60*/  ISETP.NE.AND P1, PT, R5, 0x2, PT ;  /* 0x000000020500780c */ /* 0x000fda0003f25270 */
[----:B0-----:R-:W-:Y:S05]  /*6c70*/  @P1 BRA `(.L_x_172) ;  /* 0x0000000000041947 */ /* 0x001fea0003800000 */
[----:B------:R-:W-:Y:S01]  /*6c80*/  BPT.TRAP 0x1 ;  /* 0x000000040000795c */ /* 0x000fe20000300000 */
.L_x_172:
[----:B------:R-:W-:Y:S05]  /*6c90*/  @P0 BRA `(.L_x_173) ;  /* 0x0000000000040947 */ /* 0x000fea0003800000 */
[----:B------:R-:W-:Y:S01]  /*6ca0*/  BPT.TRAP 0x1 ;  /* 0x000000040000795c */ /* 0x000fe20000300000 */
.L_x_173:
[----:B------:R-:W-:Y:S01]  /*6cb0*/  LEA R5, R4, UR27, 0x1 ;  /* 0x0000001b04057c11 */ /* 0x000fe2000f8e08ff */
[----:B------:R-:W-:Y:S01]  /*6cc0*/  VIADD R13, R13, 0xffffffff ;  /* 0xffffffff0d0d7836 */ /* 0x000fe20000000000 */
[----:B------:R-:W-:Y:S01]  /*6cd0*/  R2UR UR22, R19 ;  /* 0x00000000131672ca */ /* 0x000fe200000e0000 */
[----:B------:R-:W-:Y:S01]  /*6ce0*/  UIADD3 UR14, UP0, UR24, 0xf0, URZ ;  /* 0x000000f0180e7890 */ /* 0x000fe2000ff1e03f */
[----:B------:R-:W-:Y:S01]  /*6cf0*/  R2UR UR9, R10 ;  /* 0x000000000a0972ca */ /* 0x000fe200000e0000 */
[----:B------:R-:W-:Y:S01]  /*6d00*/  IMAD.SHL.U32 R5, R5, 0x400, RZ ;  /* 0x0000040005057824 */ /* 0x000fe200078e00ff */
[----:B------:R-:W-:Y:S01]  /*6d10*/  R2UR UR10, R11 ;  /* 0x000000000b0a72ca */ /* 0x000fe200000e0000 */
[----:B------:R-:W-:Y:S01]  /*6d20*/  UIADD3 UR30, UP1, UR24, 0x1f0, URZ ;  /* 0x000001f0181e7890 */ /* 0x000fe2000ff3e03f */
[----:B------:R-:W-:Y:S01]  /*6d30*/  R2UR UR12, R2 ;  /* 0x00000000020c72ca */ /* 0x000fe200000e0000 */
[--C-:B------:R-:W-:Y:S01]  /*6d40*/  IMAD R9, R5, 0x2, R12.reuse ;  /* 0x0000000205097824 */ /* 0x100fe200078e020c */
[----:B------:R-:W-:Y:S01]  /*6d50*/  LEA R5, R4, UR7, 0xc ;  /* 0x0000000704057c11 */ /* 0x000fe2000f8e60ff */
[----:B------:R-:W-:Y:S01]  /*6d60*/  UIADD3.X UR15, URZ, UR25, URZ, UP0, !UPT ;  /* 0x000000193f0f7290 */ /* 0x000fe200087fe43f */
[----:B------:R-:W-:Y:S01]  /*6d70*/  R2UR UR23, R22 ;  /* 0x00000000161772ca */ /* 0x000fe200000e0000 */
[----:B------:R-:W-:Y:S01]  /*6d80*/  UPRMT UR20, URZ, 0x5410, UR18 ;  /* 0x000054103f147896 */ /* 0x000fe20008000012 */
[----:B------:R-:W-:Y:S01]  /*6d90*/  R2UR UR8, R9 ;  /* 0x00000000090872ca */ /* 0x000fe200000e0000 */
[----:B------:R-:W-:Y:S01]  /*6da0*/  IMAD R5, R5, 0x2, R12 ;  /* 0x0000000205057824 */ /* 0x000fe200078e020c */
[----:B------:R-:W-:Y:S01]  /*6db0*/  ISETP.GT.AND P3, PT, R13, 0x1, PT ;  /* 0x000000010d00780c */ /* 0x000fe20003f64270 */
[----:B------:R-:W-:Y:S01]  /*6dc0*/  VIADD R4, R4, 0x1 ;  /* 0x0000000104047836 */ /* 0x000fe20000000000 */
[----:B------:R-:W-:Y:S01]  /*6dd0*/  UPRMT UR28, URZ, 0x5410, UR19 ;  /* 0x000054103f1c7896 */ /* 0x000fe20008000013 */
[----:B------:R-:W-:Y:S01]  /*6de0*/  VIADD R11, R11, 0x20 ;  /* 0x000000200b0b7836 */ /* 0x000fe20000000000 */
[----:B------:R-:W-:Y:S01]  /*6df0*/  R2UR UR11, R5 ;  /* 0x00000000050b72ca */ /* 0x000fe200000e0000 */
[----:B------:R-:W-:Y:S01]  /*6e00*/  UIADD3.X UR31, URZ, UR25, URZ, UP1, !UPT ;  /* 0x000000193f1f7290 */ /* 0x000fe20008ffe43f */
[----:B------:R-:W-:Y:S01]  /*6e10*/  ISETP.NE.AND P1, PT, R4, 0x3, PT ;  /* 0x000000030400780c */ /* 0x000fe20003f25270 */
[----:B------:R-:W-:Y:S01]  /*6e20*/  UMOV UR16, 0x0 ;  /* 0x0000000000107882 */ /* 0x000fe20000000000 */
[----:B------:R-:W-:-:S02]  /*6e30*/  UMOV UR17, 0x10000000 ;  /* 0x1000000000117882 */ /* 0x000fc40000000000 */
[----:B------:R-:W-:Y:S01]  /*6e40*/  SEL R10, RZ, 0x1, P1 ;  /* 0x00000001ff0a7807 */ /* 0x000fe20000800000 */
[----:B------:R-:W-:Y:S01]  /*6e50*/  UIADD3 UR8, UR8, 0x100, URZ ;  /* 0x0000010008087890 */ /* 0x000fe2000fffe03f */
[----:B------:R-:W-:Y:S02]  /*6e60*/  SEL R4, R4, RZ, P1 ;  /* 0x000000ff04047207 */ /* 0x000fe40000800000 */
[----:B------:R-:W-:-:S03]  /*6e70*/  LOP3.LUT R3, R3, R10, RZ, 0x3c, !PT ;  /* 0x0000000a03037212 */ /* 0x000fc600078e3cff */
[----:B------:R-:W-:-:S03]  /*6e80*/  UIADD3 UR21, UR11, 0x3100, URZ ;  /* 0x000031000b157890 */ /* 0x000fc6000fffe03f */
[----:B------:R-:W-:Y:S02]  /*6e90*/  UMOV UR11, UR22 ;  /* 0x00000016000b7c82 */ /* 0x000fe40008000000 */
[----:B------:R0:W-:Y:S02]  /*6ea0*/  UTMALDG.3D.MULTICAST [UR8], [UR14], UR20, desc[UR16] ;  /* 0x000010080e0073b4 */ /* 0x0001e40008011814 */
[----:B0-----:R-:W-:Y:S01]  /*6eb0*/  UMOV UR8, UR21 ;  /* 0x0000001500087c82 */ /* 0x001fe20008000000 */
[----:B------:R-:W-:Y:S02]  /*6ec0*/  UMOV UR11, UR23 ;  /* 0x00000017000b7c82 */ /* 0x000fe40008000000 */
[----:B------:R0:W-:Y:S02]  /*6ed0*/  UTMALDG.3D.MULTICAST [UR8], [UR30], UR28, desc[UR16] ;  /* 0x000010081e0073b4 */ /* 0x0001e4000801181c */
[----:B0-----:R-:W-:Y:S05]  /*6ee0*/  @P3 BRA `(.L_x_174) ;  /* 0xfffffffc00343947 */ /* 0x001fea000383ffff */
.L_x_170:
[----:B------:R-:W-:Y:S05]  /*6ef0*/  BSYNC B1 ;  /* 0x0000000000017941 */ /* 0x000fea0003800000 */
.L_x_169:
[----:B------:R-:W2:Y:S01]  /*6f00*/  LDL.64 R14, [R1] ;  /* 0x00000000010e7983 */ /* 0x000ea20000100a00 */
[----:B------:R-:W-:Y:S01]  /*6f10*/  LOP3.LUT P4, RZ, R8, 0xff, RZ, 0xc0, !PT ;  /* 0x000000ff08ff7812 */ /* 0x000fe2000788c0ff */
[----:B------:R-:W-:Y:S01]  /*6f20*/  VIADD R4, R7, UR40 ;  /* 0x0000002807047c36 */ /* 0x000fe20008000000 */
[----:B------:R-:W-:Y:S01]  /*6f30*/  ULDC.64 UR8, c[0x0][0x650] ;  /* 0x0001940000087ab9 */ /* 0x000fe20000000a00 */
[----:B------:R-:W-:Y:S01]  /*6f40*/  IMAD.U32 R7, RZ, RZ, UR40 ;  /* 0x00000028ff077e24 */ /* 0x000fe2000f8e00ff */
[----:B------:R-:W-:Y:S01]  /*6f50*/  UISETP.GE.U32.AND UP0, UPT, UR40, 0x3, UPT ;  /* 0x000000032800788c */ /* 0x000fe2000bf06070 */
[----:B------:R-:W-:Y:S01]  /*6f60*/  BSSY B1, `(.L_x_175) ;  /* 0x000006f000017945 */ /* 0x000fe20003800000 */
[----:B------:R-:W-:Y:S01]  /*6f70*/  ISETP.GT.U32.AND P1, PT, R4, 0x2, PT ;  /* 0x000000020400780c */ /* 0x000fe20003f24070 */
[----:B------:R-:W-:Y:S01]  /*6f80*/  IMAD.MOV.U32 R19, RZ, RZ, -0x1 ;  /* 0xffffffffff137424 */ /* 0x000fe200078e00ff */
[----:B------:R-:W-:Y:S01]  /*6f90*/  PRMT R8, RZ, 0x7610, R8 ;  /* 0x00007610ff087816 */ /* 0x000fe20000000008 */
[----:B------:R-:W-:Y:S01]  /*6fa0*/  IMAD.MOV.U32 R22, RZ, RZ, -0x1 ;  /* 0xffffffffff167424 */ /* 0x000fe200078e00ff */
[----:B------:R-:W-:-:S02]  /*6fb0*/  ISETP.LT.U32.AND P1, PT, R7, 0x3, P1 ;  /* 0x000000030700780c */ /* 0x000fc40000f21070 */
[----:B------:R-:W-:Y:S01]  /*6fc0*/  PLOP3.LUT P3, PT, PT, PT, UP0, 0x80, 0x0 ;  /* 0x000000000000781c */ /* 0x000fe20003f6f008 */
[----:B------:R-:W0:Y:S01]  /*6fd0*/  @P4 S2R R3, SR_CgaCtaId ;  /* 0x0000000000034919 */ /* 0x000e220000008800 */
[----:B------:R-:W-:-:S04]  /*6fe0*/  @P4 MOV R2, 0x400 ;  /* 0x0000040000024802 */ /* 0x000fc80000000f00 */
[----:B0-----:R-:W-:Y:S01]  /*6ff0*/  @P4 LEA R5, R3, R2, 0x18 ;  /* 0x0000000203054211 */ /* 0x001fe200078ec0ff */
[----:B------:R-:W-:-:S03]  /*7000*/  IMAD.WIDE.U32 R2, R4, -0x55555555, RZ ;  /* 0xaaaaaaab04027825 */ /* 0x000fc600078e00ff */
[----:B------:R0:W-:Y:S01]  /*7010*/  @P4 SYNCS.ARRIVE.TRANS64.A1T0 RZ, [R5+URZ+0x68], RZ ;  /* 0x000068ff05ff49a7 */ /* 0x0001e2000810003f */
[----:B------:R-:W-:Y:S01]  /*7020*/  IMAD.MOV.U32 R2, RZ, RZ, -0x1 ;  /* 0xffffffffff027424 */ /* 0x000fe200078e00ff */
[----:B0-----:R-:W-:Y:S02]  /*7030*/  SHF.R.U32.HI R5, RZ, 0x1, R3 ;  /* 0x00000001ff057819 */ /* 0x001fe40000011603 */
[----:B------:R-:W-:-:S03]  /*7040*/  SEL R3, RZ, 0x1, !P1 ;  /* 0x00000001ff037807 */ /* 0x000fc60004800000 */
[----:B------:R-:W-:Y:S01]  /*7050*/  IMAD R7, R5, -0x3, R4 ;  /* 0xfffffffd05077824 */ /* 0x000fe200078e0204 */
[----:B------:R-:W-:Y:S02]  /*7060*/  LOP3.LUT R0, R0, R3, RZ, 0x3c, !PT ;  /* 0x0000000300007212 */ /* 0x000fe400078e3cff */
[----:B------:R-:W-:Y:S02]  /*7070*/  PRMT R3, RZ, 0x7610, R3 ;  /* 0x00007610ff037816 */ /* 0x000fe40000000003 */
[----:B------:R-:W-:Y:S02]  /*7080*/  @P3 LOP3.LUT R0, R0, 0x1, R5, 0x78, !PT ;  /* 0x0000000100003812 */ /* 0x000fe400078e7805 */
[----:B--2---:R-:W-:-:S04]  /*7090*/  IADD3 R18, P4, R18, R14, RZ ;  /* 0x0000000e12127210 */ /* 0x004fc80007f9e0ff */
[----:B------:R-:W-:Y:S01]  /*70a0*/  ISETP.GE.U32.AND P1, PT, R18, UR8, PT ;  /* 0x0000000812007c0c */ /* 0x000fe2000bf26070 */
[----:B------:R-:W-:-:S05]  /*70b0*/  IMAD.X R17, R17, 0x1, R23, P4 ;  /* 0x0000000111117824 */ /* 0x000fca00020e0617 */
[----:B------:R-:W-:-:S13]  /*70c0*/  ISETP.GE.U32.AND.EX P1, PT, R17, UR9, PT, P1 ;  /* 0x0000000911007c0c */ /* 0x000fda000bf26110 */
[----:B------:R-:W-:Y:S05]  /*70d0*/  @P1 BRA `(.L_x_176) ;  /* 0x00000004005c1947 */ /* 0x000fea0003800000 */
[----:B------:R-:W0:Y:S01]  /*70e0*/  S2R R11, SR_CTAID.X ;  /* 0x00000000000b7919 */ /* 0x000e220000002500 */
[----:B------:R-:W-:Y:S01]  /*70f0*/  ULDC.64 UR8, c[0x0][0x628] ;  /* 0x00018a0000087ab9 */ /* 0x000fe20000000a00 */
[----:B------:R-:W1:Y:S01]  /*7100*/  LDC R12, c[0x0][0x144] ;  /* 0x00005100ff0c7b82 */ /* 0x000e620000000800 */
[----:B------:R-:W-:Y:S01]  /*7110*/  ISETP.NE.U32.AND P1, PT, RZ, UR8, PT ;  /* 0x00000008ff007c0c */ /* 0x000fe2000bf25070 */
[----:B------:R-:W2:Y:S01]  /*7120*/  S2R R9, SR_CTAID.Y ;  /* 0x0000000000097919 */ /* 0x000ea20000002600 */
[----:B------:R-:W-:Y:S01]  /*7130*/  ULDC UR10, c[0x0][0x150] ;  /* 0x00005400000a7ab9 */ /* 0x000fe20000000800 */
[----:B------:R-:W-:Y:S01]  /*7140*/  ULDC UR11, c[0x0][0x630] ;  /* 0x00018c00000b7ab9 */ /* 0x000fe20000000800 */
[----:B------:R-:W-:Y:S01]  /*7150*/  ISETP.NE.AND.EX P1, PT, RZ, UR9, PT, P1 ;  /* 0x00000009ff007c0c */ /* 0x000fe2000bf25310 */
[----:B------:R-:W-:Y:S01]  /*7160*/  IMAD.MOV.U32 R2, RZ, RZ, R18 ;  /* 0x000000ffff027224 */ /* 0x000fe200078e0012 */
[----:B0-----:R-:W-:-:S05]  /*7170*/  I2FP.F32.U32 R3, R11 ;  /* 0x0000000b00037245 */ /* 0x001fca0000201000 */
[----:B------:R-:W-:Y:S01]  /*7180*/  FMUL R14, R3, UR10 ;  /* 0x0000000a030e7c20 */ /* 0x000fe20008400000 */
[----:B------:R-:W-:-:S05]  /*7190*/  IMAD.MOV.U32 R3, RZ, RZ, R17 ;  /* 0x000000ffff037224 */ /* 0x000fca00078e0011 */
[----:B--2---:R-:W-:Y:S05]  /*71a0*/  @!P1 BRA `(.L_x_177) ;  /* 0x0000000000289947 */ /* 0x004fea0003800000 */
[----:B------:R-:W-:Y:S02]  /*71b0*/  ULDC UR10, c[0x0][0x634] ;  /* 0x00018d00000a7ab9 */ /* 0x000fe40000000800 */
[----:B------:R-:W-:-:S05]  /*71c0*/  IADD3 R3, P1, R18, UR10, RZ ;  /* 0x0000000a12037c10 */ /* 0x000fca000ff3e0ff */
[----:B------:R-:W-:-:S04]  /*71d0*/  IMAD.X R13, RZ, RZ, R17, P1 ;  /* 0x000000ffff0d7224 */ /* 0x000fc800008e0611 */
[----:B------:R-:W-:-:S04]  /*71e0*/  IMAD.WIDE.U32 R4, R13, UR8, RZ ;  /* 0x000000080d047c25 */ /* 0x000fc8000f8e00ff */
[----:B------:R-:W-:-:S04]  /*71f0*/  IMAD.WIDE.U32 R4, P1, R3, UR9, R4 ;  /* 0x0000000903047c25 */ /* 0x000fc8000f820004 */
[----:B------:R-:W-:-:S04]  /*7200*/  IMAD.WIDE.U32 R2, R3, UR8, RZ ;  /* 0x0000000803027c25 */ /* 0x000fc8000f8e00ff */
[----:B------:R-:W-:Y:S01]  /*7210*/  IMAD.MOV.U32 R2, RZ, RZ, R5 ;  /* 0x000000ffff027224 */ /* 0x000fe200078e0005 */
[----:B------:R-:W-:Y:S01]  /*7220*/  IADD3 RZ, P3, R3, R4, RZ ;  /* 0x0000000403ff7210 */ /* 0x000fe20007f7e0ff */
[----:B------:R-:W-:-:S04]  /*7230*/  IMAD.X R3, RZ, RZ, RZ, P1 ;  /* 0x000000ffff037224 */ /* 0x000fc800008e06ff */
[----:B------:R-:W-:-:S08]  /*7240*/  IMAD.WIDE.U32.X R2, R13, UR9, R2, P3 ;  /* 0x000000090d027c25 */ /* 0x000fd000098e0402 */
.L_x_177:
[--C-:B------:R-:W-:Y:S01]  /*7250*/  SHF.R.U64 R10, R2, UR11, R3.reuse ;  /* 0x0000000b020a7c19 */ /* 0x100fe20008001203 */
[----:B------:R-:W0:Y:S01]  /*7260*/  F2I.U32.TRUNC.NTZ R14, R14 ;  /* 0x0000000e000e7305 */ /* 0x000e22000020f000 */
[----:B------:R-:W-:Y:S01]  /*7270*/  SHF.R.U32.HI R2, RZ, UR11, R3 ;  /* 0x0000000bff027c19 */ /* 0x000fe20008011603 */
[----:B------:R-:W-:Y:S01]  /*7280*/  ULDC.64 UR8, c[0x0][0x620] ;  /* 0x0001880000087ab9 */ /* 0x000fe20000000a00 */
[----:B------:R-:W-:Y:S01]  /*7290*/  IADD3 R5, P1, RZ, -R10, RZ ;  /* 0x8000000aff057210 */ /* 0x000fe20007f3e0ff */
[----:B------:R-:W-:Y:S01]  /*72a0*/  IMAD.MOV.U32 R3, RZ, RZ, R17 ;  /* 0x000000ffff037224 */ /* 0x000fe200078e0011 */
[----:B------:R-:W-:-:S03]  /*72b0*/  ULDC.64 UR10, c[0x0][0x640] ;  /* 0x00019000000a7ab9 */ /* 0x000fc60000000a00 */
[----:B------:R-:W-:Y:S01]  /*72c0*/  IMAD.X R2, RZ, RZ, ~R2, P1 ;  /* 0x000000ffff027224 */ /* 0x000fe200008e0e02 */
[----:B------:R-:W-:-:S03]  /*72d0*/  ISETP.NE.U32.AND P1, PT, RZ, UR10, PT ;  /* 0x0000000aff007c0c */ /* 0x000fc6000bf25070 */
[----:B------:R-:W-:Y:S01]  /*72e0*/  IMAD R4, R2, UR8, RZ ;  /* 0x0000000802047c24 */ /* 0x000fe2000f8e02ff */
[----:B------:R-:W-:Y:S01]  /*72f0*/  ISETP.NE.AND.EX P1, PT, RZ, UR11, PT, P1 ;  /* 0x0000000bff007c0c */ /* 0x000fe2000bf25310 */
[----:B------:R-:W-:-:S04]  /*7300*/  IMAD.MOV.U32 R2, RZ, RZ, R18 ;  /* 0x000000ffff027224 */ /* 0x000fc800078e0012 */
[----:B------:R-:W-:Y:S01]  /*7310*/  IMAD.WIDE.U32 R2, R5, UR8, R2 ;  /* 0x0000000805027c25 */ /* 0x000fe2000f8e0002 */
[----:B------:R-:W-:-:S03]  /*7320*/  ULDC UR8, c[0x0][0x618] ;  /* 0x0001860000087ab9 */ /* 0x000fc60000000800 */
[----:B------:R-:W-:Y:S01]  /*7330*/  IMAD R5, R5, UR9, R4 ;  /* 0x0000000905057c24 */ /* 0x000fe2000f8e0204 */
[----:B------:R-:W-:Y:S01]  /*7340*/  ULDC UR9, c[0x0][0x154] ;  /* 0x0000550000097ab9 */ /* 0x000fe20000000800 */
[----:B0-----:R-:W-:Y:S02]  /*7350*/  IMAD.MOV R4, RZ, RZ, -R14 ;  /* 0x000000ffff047224 */ /* 0x001fe400078e0a0e */
[----:B------:R-:W0:Y:S01]  /*7360*/  LDC R14, c[0x0][0x148] ;  /* 0x00005200ff0e7b82 */ /* 0x000e220000000800 */
[----:B------:R-:W-:Y:S02]  /*7370*/  IMAD.IADD R3, R3, 0x1, R5 ;  /* 0x0000000103037824 */ /* 0x000fe400078e0205 */
[----:B-1----:R-:W-:Y:S01]  /*7380*/  IMAD R11, R12, R4, R11 ;  /* 0x000000040c0b7224 */ /* 0x002fe200078e020b */
[----:B------:R-:W-:Y:S02]  /*7390*/  I2FP.F32.U32 R4, R9 ;  /* 0x0000000900047245 */ /* 0x000fe40000201000 */
[----:B------:R-:W-:-:S02]  /*73a0*/  SHF.R.U64 R12, R2, UR8, R3 ;  /* 0x00000008020c7c19 */ /* 0x000fc40008001203 */
[----:B------:R-:W-:Y:S01]  /*73b0*/  SHF.R.U32.HI R3, RZ, UR8, R3 ;  /* 0x00000008ff037c19 */ /* 0x000fe20008011603 */
[----:B------:R-:W-:Y:S01]  /*73c0*/  FMUL R4, R4, UR9 ;  /* 0x0000000904047c20 */ /* 0x000fe20008400000 */
[----:B------:R-:W-:Y:S02]  /*73d0*/  ULDC UR8, c[0x0][0x608] ;  /* 0x0001820000087ab9 */ /* 0x000fe40000000800 */
[--C-:B------:R-:W-:Y:S01]  /*73e0*/  SHF.R.U64 R15, R12, UR8, R3.reuse ;  /* 0x000000080c0f7c19 */ /* 0x100fe20008001203 */
[----:B------:R1:W2:Y:S01]  /*73f0*/  F2I.U32.TRUNC.NTZ R20, R4 ;  /* 0x0000000400147305 */ /* 0x0002a2000020f000 */
[----:B------:R-:W-:Y:S01]  /*7400*/  SHF.R.U32.HI R2, RZ, UR8, R3 ;  /* 0x00000008ff027c19 */ /* 0x000fe20008011603 */
[----:B------:R-:W-:-:S03]  /*7410*/  ULDC UR8, c[0x0][0x658] ;  /* 0x0001960000087ab9 */ /* 0x000fc60000000800 */
[--C-:B------:R-:W-:Y:S02]  /*7420*/  SHF.R.U64 R13, R15, UR8, R2.reuse ;  /* 0x000000080f0d7c19 */ /* 0x100fe40008001202 */
[----:B------:R-:W-:-:S03]  /*7430*/  SHF.R.U32.HI R19, RZ, UR8, R2 ;  /* 0x00000008ff137c19 */ /* 0x000fc60008011602 */
[----:B------:R-:W-:Y:S02]  /*7440*/  IMAD.MOV.U32 R2, RZ, RZ, R13 ;  /* 0x000000ffff027224 */ /* 0x000fe400078e000d */
[----:B------:R-:W-:Y:S01]  /*7450*/  IMAD.MOV.U32 R3, RZ, RZ, R19 ;  /* 0x000000ffff037224 */ /* 0x000fe200078e0013 */
[----:B-1----:R-:W-:Y:S06]  /*7460*/  @!P1 BRA `(.L_x_178) ;  /* 0x0000000000289947 */ /* 0x002fec0003800000 */
        /* <DEDUP_REMOVED lines=10> */
.L_x_178:
[----:B------:R-:W1:Y:S01]  /*7510*/  LDC R4, c[0x0][0x65c] ;  /* 0x00019700ff047b82 */ /* 0x000e620000000800 */
[----:B------:R-:W-:Y:S01]  /*7520*/  ULDC UR8, c[0x0][0x648] ;  /* 0x0001920000087ab9 */ /* 0x000fe20000000800 */
[----:B------:R-:W-:Y:S01]  /*7530*/  LOP3.LUT R15, R15, UR13, RZ, 0xc0, !PT ;  /* 0x0000000d0f0f7c12 */ /* 0x000fe2000f8ec0ff */
[----:B--2---:R-:W-:Y:S01]  /*7540*/  IMAD.MOV R20, RZ, RZ, -R20 ;  /* 0x000000ffff147224 */ /* 0x004fe200078e0a14 */
[----:B------:R-:W-:Y:S01]  /*7550*/  SHF.R.U64 R2, R2, UR8, R3 ;  /* 0x0000000802027c19 */ /* 0x000fe20008001203 */
[----:B------:R-:W-:Y:S01]  /*7560*/  ULDC UR8, c[0x0][0x638] ;  /* 0x00018e0000087ab9 */ /* 0x000fe20000000800 */
[----:B------:R-:W-:Y:S01]  /*7570*/  LOP3.LUT R12, R12, UR4, RZ, 0xc0, !PT ;  /* 0x000000040c0c7c12 */ /* 0x000fe2000f8ec0ff */
[----:B------:R-:W-:Y:S01]  /*7580*/  ULDC UR9, c[0x0][0x610] ;  /* 0x0001840000097ab9 */ /* 0x000fe20000000800 */
[----:B------:R-:W-:Y:S01]  /*7590*/  IMAD.MOV.U32 R3, RZ, RZ, 0x1 ;  /* 0x00000001ff037424 */ /* 0x000fe200078e00ff */
[----:B-1----:R-:W-:Y:S01]  /*75a0*/  ISETP.NE.AND P1, PT, R4, 0x1, PT ;  /* 0x000000010400780c */ /* 0x002fe20003f25270 */
[----:B------:R-:W-:-:S02]  /*75b0*/  IMAD.MOV R4, RZ, RZ, -R2 ;  /* 0x000000ffff047224 */ /* 0x000fc400078e0a02 */
[----:B------:R-:W-:Y:S02]  /*75c0*/  IMAD R2, R2, UR5, R15 ;  /* 0x0000000502027c24 */ /* 0x000fe4000f8e020f */
[----:B------:R-:W-:Y:S01]  /*75d0*/  IMAD R13, R4, UR8, R13 ;  /* 0x00000008040d7c24 */ /* 0x000fe2000f8e020d */
[----:B------:R-:W-:-:S07]  /*75e0*/  ULDC UR8, c[0x0][0x600] ;  /* 0x0001800000087ab9 */ /* 0x000fce0000000800 */
[----:B0-----:R-:W-:-:S04]  /*75f0*/  @P1 IMAD R11, R14, R20, R9 ;  /* 0x000000140e0b1224 */ /* 0x001fc800078e0209 */
[----:B------:R-:W-:Y:S02]  /*7600*/  IMAD R11, R2, UR9, R11 ;  /* 0x00000009020b7c24 */ /* 0x000fe4000f8e020b */
[----:B------:R-:W-:-:S05]  /*7610*/  IMAD R2, R13, UR8, R12 ;  /* 0x000000080d027c24 */ /* 0x000fca000f8e020c */
[----:B------:R-:W-:Y:S02]  /*7620*/  SEL R22, R2, R11, !P1 ;  /* 0x0000000b02167207 */ /* 0x000fe40004800000 */
[----:B------:R-:W-:Y:S01]  /*7630*/  SEL R19, R11, R2, !P1 ;  /* 0x000000020b137207 */ /* 0x000fe20004800000 */
[----:B------:R-:W-:-:S07]  /*7640*/  IMAD.MOV.U32 R2, RZ, RZ, R10 ;  /* 0x000000ffff027224 */ /* 0x000fce00078e000a */
.L_x_176:
[----:B------:R-:W-:Y:S05]  /*7650*/  BSYNC B1 ;  /* 0x0000000000017941 */ /* 0x000fea0003800000 */
.L_x_175:
[----:B------:R-:W-:-:S13]  /*7660*/  LOP3.LUT P1, RZ, R3, 0xff, RZ, 0xc0, !PT ;  /* 0x000000ff03ff7812 */ /* 0x000fda000782c0ff */
[----:B------:R-:W-:Y:S05]  /*7670*/  @P1 BRA `(.L_x_179) ;  /* 0xfffffff400181947 */ /* 0x000fea000383ffff */
[----:B------:R-:W-:Y:S05]  /*7680*/  BSYNC B0 ;  /* 0x0000000000007941 */ /* 0x000fea0003800000 */
.L_x_167:
[----:B------:R-:W-:-:S03]  /*7690*/  UMOV UR8, 0xffffffff ;  /* 0xffffffff00087882 */ /* 0x000fc60000000000 */
[----:B------:R-:W-:Y:S05]  /*76a0*/  BRA.DIV UR8, `(.L_x_180) ;  /* 0x00000006081c7947 */ /* 0x000fea000b800000 */
[----:B------:R-:W-:-:S13]  /*76b0*/  ELECT P6, URZ, PT ;  /* 0x00000000003f782f */ /* 0x000fda00038c0000 */
.L_x_195:
[----:B------:R-:W-:Y:S04]  /*76c0*/  BSSY B0, `(.L_x_181) ;  /* 0x0000022000007945 */ /* 0x000fe80003800000 */
[----:B------:R-:W-:Y:S05]  /*76d0*/  @!P6 BRA `(.L_x_182) ;  /* 0x000000000080e947 */ /* 0x000fea0003800000 */
[----:B------:R-:W-:-:S04]  /*76e0*/  LOP3.LUT R16, R16, 0x2, RZ, 0xfc, !PT ;  /* 0x0000000210107812 */ /* 0x000fc800078efcff */
[----:B------:R-:W-:-:S13]  /*76f0*/  ISETP.NE.AND P0, PT, R16, 0x3, PT ;  /* 0x000000031000780c */ /* 0x000fda0003f05270 */
[----:B------:R-:W-:Y:S05]  /*7700*/  @!P0 BRA `(.L_x_183) ;  /* 0x0000000000048947 */ /* 0x000fea0003800000 */
[----:B------:R-:W-:Y:S01]  /*7710*/  BPT.TRAP 0x1 ;  /* 0x000000040000795c */ /* 0x000fe20000300000 */
.L_x_183:
[----:B------:R-:W0:Y:S01]  /*7720*/  S2R R3, SR_CgaCtaId ;  /* 0x0000000000037919 */ /* 0x000e220000008800 */
[----:B------:R-:W-:Y:S02]  /*7730*/  MOV R2, 0x400 ;  /* 0x0000040000027802 */ /* 0x000fe40000000f00 */
[----:B------:R-:W-:Y:S02]  /*7740*/  SHF.L.U32 R4, R0, 0x1f, RZ ;  /* 0x0000001f00047819 */ /* 0x000fe400000006ff */
[----:B0-----:R-:W-:-:S05]  /*7750*/  LEA R2, R3, R2, 0x18 ;  /* 0x0000000203027211 */ /* 0x001fca00078ec0ff */
[----:B------:R-:W-:-:S04]  /*7760*/  VIADD R2, R2, 0x18 ;  /* 0x0000001802027836 */ /* 0x000fc80000000000 */
[C---:B------:R-:W-:Y:S02]  /*7770*/  IMAD R9, R7.reuse, 0x8, R2 ;  /* 0x0000000807097824 */ /* 0x040fe400078e0202 */
[----:B------:R-:W-:Y:S02]  /*7780*/  VIADD R7, R7, 0x1 ;  /* 0x0000000107077836 */ /* 0x000fe40000000000 */
[----:B------:R-:W0:Y:S03]  /*7790*/  SYNCS.PHASECHK.TRANS64.TRYWAIT P0, [R9+URZ], R4 ;  /* 0x00000004090075a7 */ /* 0x000e26000800017f */
[----:B------:R-:W-:-:S04]  /*77a0*/  ISETP.NE.AND P1, PT, R7, 0x3, PT ;  /* 0x000000030700780c */ /* 0x000fc80003f25270 */
[----:B------:R-:W-:Y:S02]  /*77b0*/  SEL R3, RZ, 0x1, P1 ;  /* 0x00000001ff037807 */ /* 0x000fe40000800000 */
[----:B------:R-:W-:Y:S02]  /*77c0*/  SEL R7, R7, RZ, P1 ;  /* 0x000000ff07077207 */ /* 0x000fe40000800000 */
[----:B------:R-:W-:-:S03]  /*77d0*/  LOP3.LUT R11, R0, R3, RZ, 0x3c, !PT ;  /* 0x00000003000b7212 */ /* 0x000fc600078e3cff */
[----:B------:R-:W-:Y:S01]  /*77e0*/  IMAD R6, R7, 0x8, R2 ;  /* 0x0000000807067824 */ /* 0x000fe200078e0202 */
[----:B------:R-:W-:Y:S01]  /*77f0*/  SHF.L.U32 R5, R11, 0x1f, RZ ;  /* 0x0000001f0b057819 */ /* 0x000fe200000006ff */
[----:B0-----:R-:W-:Y:S06]  /*7800*/  @!P0 BRA `(.L_x_184) ;  /* 0x0000000000e48947 */ /* 0x001fec0003800000 */
.L_x_196:
[----:B------:R-:W1:Y:S01]  /*7810*/  SYNCS.PHASECHK.TRANS64.TRYWAIT P0, [R6+URZ], R5 ;  /* 0x00000005060075a7 */ /* 0x000e62000800017f */
[----:B------:R-:W-:-:S05]  /*7820*/  VIADD R0, R7, 0x1 ;  /* 0x0000000107007836 */ /* 0x000fca0000000000 */
[----:B------:R-:W-:-:S04]  /*7830*/  ISETP.NE.AND P1, PT, R0, 0x3, PT ;  /* 0x000000030000780c */ /* 0x000fc80003f25270 */
[----:B0-----:R-:W-:Y:S02]  /*7840*/  SEL R4, RZ, 0x1, P1 ;  /* 0x00000001ff047807 */ /* 0x001fe40000800000 */
[----:B------:R-:W-:Y:S02]  /*7850*/  SEL R3, R0, RZ, P1 ;  /* 0x000000ff00037207 */ /* 0x000fe40000800000 */
[----:B------:R-:W-:Y:S01]  /*7860*/  LOP3.LUT R0, R11, R4, RZ, 0x3c, !PT ;  /* 0x000000040b007212 */ /* 0x000fe200078e3cff */
[----:B-1----:R-:W-:Y:S06]  /*7870*/  @!P0 BRA `(.L_x_185) ;  /* 0x0000000000dc8947 */ /* 0x002fec0003800000 */
.L_x_197:
[----:B------:R-:W-:Y:S01]  /*7880*/  IMAD R3, R3, 0x8, R2 ;  /* 0x0000000803037824 */ /* 0x000fe200078e0202 */
[----:B------:R-:W-:-:S07]  /*7890*/  SHF.L.U32 R0, R0, 0x1f, RZ ;  /* 0x0000001f00007819 */ /* 0x000fce00000006ff */
.L_x_186:
[----:B-1----:R1:W2:Y:S02]  /*78a0*/  SYNCS.PHASECHK.TRANS64.TRYWAIT P0, [R3+URZ], R0 ;  /* 0x00000000030075a7 */ /* 0x0022a4000800017f */
[----:B--2---:R-:W-:Y:S05]  /*78b0*/  @!P0 NANOSLEEP.SYNCS 0x989680 ;  /* 0x009896800000895d */ /* 0x004fea0003900000 */
[----:B------:R-:W2:Y:S02]  /*78c0*/  @!P0 SYNCS.PHASECHK.TRANS64 P0, [R3+URZ], R0 ;  /* 0x00000000030085a7 */ /* 0x000ea4000800007f */
[----:B--2---:R-:W-:Y:S05]  /*78d0*/  @!P0 BRA `(.L_x_186) ;  /* 0xfffffffc00f08947 */ /* 0x004fea000383ffff */
.L_x_182:
[----:B------:R-:W-:Y:S05]  /*78e0*/  BSYNC B0 ;  /* 0x0000000000007941 */ /* 0x000fea0003800000 */
.L_x_181:
[----:B------:R-:W-:Y:S05]  /*78f0*/  EXIT ;  /* 0x000000000000794d */ /* 0x000fea0003800000 */
.L_x_19:
[----:B-1----:R1:W2:Y:S02]  /*7900*/  SYNCS.PHASECHK.TRANS64.TRYWAIT P0, [R97+URZ], R0 ;  /* 0x00000000610075a7 */ /* 0x0022a4000800017f */
[----:B--2---:R-:W-:Y:S05]  /*7910*/  @!P0 NANOSLEEP.SYNCS 0x989680 ;  /* 0x009896800000895d */ /* 0x004fea0003900000 */
[----:B------:R-:W2:Y:S02]  /*7920*/  @!P0 SYNCS.PHASECHK.TRANS64 P0, [R97+URZ], R0 ;  /* 0x00000000610085a7 */ /* 0x000ea4000800007f */
[----:B--2---:R-:W-:Y:S05]  /*7930*/  @!P0 BRA `(.L_x_19) ;  /* 0xfffffffc00f08947 */ /* 0x004fea000383ffff */
[----:B------:R-:W-:Y:S05]  /*7940*/  BRA `(.L_x_187) ;  /* 0xffffff9c007c7947 */ /* 0x000fea000383ffff */
.L_x_24:
[----:B--2---:R2:W3:Y:S02]  /*7950*/  SYNCS.PHASECHK.TRANS64.TRYWAIT P1, [R3+URZ], R0 ;  /* 0x00000000030075a7 */ /* 0x0044e4000802017f */
[----:B---3--:R-:W-:Y:S05]  /*7960*/  @!P1 NANOSLEEP.SYNCS 0x989680 ;  /* 0x009896800000995d */ /* 0x008fea0003900000 */
[----:B------:R-:W3:Y:S02]  /*7970*/  @!P1 SYNCS.PHASECHK.TRANS64 P1, [R3+URZ], R0 ;  /* 0x00000000030095a7 */ /* 0x000ee4000802007f */
[----:B---3--:R-:W-:Y:S05]  /*7980*/  @!P1 BRA `(.L_x_24) ;  /* 0xfffffffc00f09947 */ /* 0x008fea000383ffff */
[----:B------:R-:W-:Y:S05]  /*7990*/  BRA `(.L_x_23) ;  /* 0xffffff9c00e07947 */ /* 0x000fea000383ffff */
.L_x_29:
[----:B--2---:R-:W-:-:S04]  /*79a0*/  IMAD.U32 R5, RZ, RZ, UR4 ;  /* 0x00000004ff057e24 */ /* 0x004fc8000f8e00ff */
[----:B------:R2:W3:Y:S03]  /*79b0*/  SYNCS.PHASECHK.TRANS64.TRYWAIT P1, [R5+URZ], R4 ;  /* 0x00000004050075a7 */ /* 0x0004e6000802017f */
[----:B---3--:R-:W-:Y:S05]  /*79c0*/  @!P1 NANOSLEEP.SYNCS 0x989680 ;  /* 0x009896800000995d */ /* 0x008fea0003900000 */
[----:B------:R-:W3:Y:S02]  /*79d0*/  @!P1 SYNCS.PHASECHK.TRANS64 P1, [R5+URZ], R4 ;  /* 0x00000004050095a7 */ /* 0x000ee4000802007f */
[----:B---3--:R-:W-:Y:S05]  /*79e0*/  @!P1 BRA `(.L_x_29) ;  /* 0xfffffffc00ec9947 */ /* 0x008fea000383ffff */
[----:B------:R-:W-:Y:S05]  /*79f0*/  BRA `(.L_x_28) ;  /* 0xffffffa000587947 */ /* 0x000fea000383ffff */
.L_x_35:
[----:B-1----:R1:W2:Y:S02]  /*7a00*/  SYNCS.PHASECHK.TRANS64.TRYWAIT P0, [R97+URZ+0x10], R0 ;  /* 0x00001000610075a7 */ /* 0x0022a4000800017f */
[----:B--2---:R-:W-:Y:S05]  /*7a10*/  @!P0 NANOSLEEP.SYNCS 0x989680 ;  /* 0x009896800000895d */ /* 0x004fea0003900000 */
[----:B------:R-:W2:Y:S02]  /*7a20*/  @!P0 SYNCS.PHASECHK.TRANS64 P0, [R97+URZ+0x10], R0 ;  /* 0x00001000610085a7 */ /* 0x000ea4000800007f */
[----:B--2---:R-:W-:Y:S05]  /*7a30*/  @!P0 BRA `(.L_x_35) ;  /* 0xfffffffc00f08947 */ /* 0x004fea000383ffff */
[----:B------:R-:W-:Y:S05]  /*7a40*/  BRA `(.L_x_188) ;  /* 0xffffffa400647947 */ /* 0x000fea000383ffff */
.L_x_168:
[----:B------:R-:W-:Y:S01]  /*7a50*/  BSSY B1, `(.L_x_189) ;  /* 0x0000006000017945 */ /* 0x000fe20003800000 */
[----:B------:R-:W-:-:S07]  /*7a60*/  IMAD.MOV.U32 R15, RZ, RZ, -0x1 ;  /* 0xffffffffff0f7424 */ /* 0x000fce00078e00ff */
[----:B-----5:R-:W-:Y:S05]  /*7a70*/  WARPSYNC.COLLECTIVE R15, `(.L_x_190) ;  /* 0x000000000f0c7348 */ /* 0x020fea0003c00000 */
[----:B------:R-:W-:Y:S02]  /*7a80*/  ELECT P6, UR62, PT ;  /* 0x00000000003e782f */ /* 0x000fe400038c0000 */
[----:B------:R-:W-:Y:S01]  /*7a90*/  MOV R14, UR62 ;  /* 0x0000003e000e7c02 */ /* 0x000fe20008000f00 */
[----:B-----5:R-:W-:Y:S10]  /*7aa0*/  ENDCOLLECTIVE ;  /* 0x000000000000791b */ /* 0x020ff40003800000 */
.L_x_190:
[----:B------:R-:W-:Y:S05]  /*7ab0*/  BSYNC B1 ;  /* 0x0000000000017941 */ /* 0x000fea0003800000 */
.L_x_189:
[----:B------:R-:W-:Y:S05]  /*7ac0*/  BRA `(.L_x_191) ;  /* 0xfffffff000107947 */ /* 0x000fea000383ffff */
.L_x_171:
[----:B0-----:R0:W1:Y:S02]  /*7ad0*/  SYNCS.PHASECHK.TRANS64.TRYWAIT P1, [R10+URZ+0x18], R5 ;  /* 0x000018050a0075a7 */ /* 0x001064000802017f */
[----:B-1----:R-:W-:Y:S05]  /*7ae0*/  @!P1 NANOSLEEP.SYNCS 0x989680 ;  /* 0x009896800000995d */ /* 0x002fea0003900000 */
[----:B------:R-:W1:Y:S02]  /*7af0*/  @!P1 SYNCS.PHASECHK.TRANS64 P1, [R10+URZ+0x18], R5 ;  /* 0x000018050a0095a7 */ /* 0x000e64000802007f */
[----:B-1----:R-:W-:Y:S05]  /*7b00*/  @!P1 BRA `(.L_x_171) ;  /* 0xfffffffc00f09947 */ /* 0x002fea000383ffff */
[----:B------:R-:W-:Y:S05]  /*7b10*/  BRA `(.L_x_192) ;  /* 0xfffffff000487947 */ /* 0x000fea000383ffff */
.L_x_180:
[----:B------:R-:W-:Y:S01]  /*7b20*/  BSSY B0, `(.L_x_193) ;  /* 0x0000006000007945 */ /* 0x000fe20003800000 */
[----:B------:R-:W-:-:S07]  /*7b30*/  IMAD.MOV.U32 R15, RZ, RZ, -0x1 ;  /* 0xffffffffff0f7424 */ /* 0x000fce00078e00ff */
[----:B-----5:R-:W-:Y:S05]  /*7b40*/  WARPSYNC.COLLECTIVE R15, `(.L_x_194) ;  /* 0x000000000f0c7348 */ /* 0x020fea0003c00000 */
[----:B------:R-:W-:Y:S02]  /*7b50*/  ELECT P6, UR62, PT ;  /* 0x00000000003e782f */ /* 0x000fe400038c0000 */
[----:B------:R-:W-:Y:S01]  /*7b60*/  MOV R14, UR62 ;  /* 0x0000003e000e7c02 */ /* 0x000fe20008000f00 */
[----:B-----5:R-:W-:Y:S10]  /*7b70*/  ENDCOLLECTIVE ;  /* 0x000000000000791b */ /* 0x020ff40003800000 */
.L_x_194:
[----:B------:R-:W-:Y:S05]  /*7b80*/  BSYNC B0 ;  /* 0x0000000000007941 */ /* 0x000fea0003800000 */
.L_x_193:
[----:B------:R-:W-:Y:S05]  /*7b90*/  BRA `(.L_x_195) ;  /* 0xfffffff800c87947 */ /* 0x000fea000383ffff */
.L_x_184:
[----:B0-----:R0:W1:Y:S02]  /*7ba0*/  SYNCS.PHASECHK.TRANS64.TRYWAIT P0, [R9+URZ], R4 ;  /* 0x00000004090075a7 */ /* 0x001064000800017f */
[----:B-1----:R-:W-:Y:S05]  /*7bb0*/  @!P0 NANOSLEEP.SYNCS 0x989680 ;  /* 0x009896800000895d */ /* 0x002fea0003900000 */
[----:B------:R-:W1:Y:S02]  /*7bc0*/  @!P0 SYNCS.PHASECHK.TRANS64 P0, [R9+URZ], R4 ;  /* 0x00000004090085a7 */ /* 0x000e64000800007f */
[----:B-1----:R-:W-:Y:S05]  /*7bd0*/  @!P0 BRA `(.L_x_184) ;  /* 0xfffffffc00f08947 */ /* 0x002fea000383ffff */
[----:B------:R-:W-:Y:S05]  /*7be0*/  BRA `(.L_x_196) ;  /* 0xfffffffc00087947 */ /* 0x000fea000383ffff */
.L_x_185:
[----:B0-----:R0:W1:Y:S02]  /*7bf0*/  SYNCS.PHASECHK.TRANS64.TRYWAIT P0, [R6+URZ], R5 ;  /* 0x00000005060075a7 */ /* 0x001064000800017f */
[----:B-1----:R-:W-:Y:S05]  /*7c00*/  @!P0 NANOSLEEP.SYNCS 0x989680 ;  /* 0x009896800000895d */ /* 0x002fea0003900000 */
[----:B------:R-:W1:Y:S02]  /*7c10*/  @!P0 SYNCS.PHASECHK.TRANS64 P0, [R6+URZ], R5 ;  /* 0x00000005060085a7 */ /* 0x000e64000800007f */
[----:B-1----:R-:W-:Y:S05]  /*7c20*/  @!P0 BRA `(.L_x_185) ;  /* 0xfffffffc00f08947 */ /* 0x002fea000383ffff */
[----:B------:R-:W-:Y:S05]  /*7c30*/  BRA `(.L_x_197) ;  /* 0xfffffffc00107947 */ /* 0x000fea000383ffff */
.L_x_198:
[----:B------:R-:W-:-:S00]  /*7c40*/  BRA `(.L_x_198) ;  /* 0xfffffffc00fc7947 */ /* 0x000fc0000383ffff */
[----:B------:R-:W-:-:S00]  /*7c50*/  NOP ;  /* 0x0000000000007918 */ /* 0x000fc00000000000 */
        /* <DEDUP_REMOVED lines=10> */
.L_x_199:


//--------------------- .nv.global.init           --------------------------
	.section	.nv.global.init,"aw",@progbits
.nv.global.init:
	.type		$str$22,@object
	.size		$str$22,($str$23 - $str$22)
$str$22:
        /*0000*/ 	.byte	0x6b, 0x5f, 0x74, 0x69, 0x6c, 0x65, 0x5f, 0x63, 0x6f, 0x75, 0x6e, 0x74, 0x20, 0x3e, 0x3d, 0x20
        /*0010*/ 	.byte	0x31, 0x00
	.type		$str$23,@object
	.size		$str$23,(__unnamed_1 - $str$23)
$str$23:
        /*0012*/ 	.byte	0x2f, 0x74, 0x6d, 0x70, 0x2f, 0x63, 0x75, 0x74, 0x6c, 0x61, 0x73, 0x73, 0x5f, 0x73, 0x77, 0x65
        /*0022*/ 	.byte	0x65, 0x70, 0x5f, 0x73, 0x72, 0x63, 0x2f, 0x69, 0x6e, 0x63, 0x6c, 0x75, 0x64, 0x65, 0x2f, 0x63
        /*0032*/ 	.byte	0x75, 0x74, 0x6c, 0x61, 0x73, 0x73, 0x2f, 0x67, 0x65, 0x6d, 0x6d, 0x2f, 0x63, 0x6f, 0x6c, 0x6c
        /*0042*/ 	.byte	0x65, 0x63, 0x74, 0x69, 0x76, 0x65, 0x2f, 0x73, 0x6d, 0x39, 0x30, 0x5f, 0x6d, 0x6d, 0x61, 0x5f
        /*0052*/ 	.byte	0x74, 0x6d, 0x61, 0x5f, 0x67, 0x6d, 0x6d, 0x61, 0x5f, 0x73, 0x73, 0x5f, 0x77, 0x61, 0x72, 0x70
        /*0062*/ 	.byte	0x73, 0x70, 0x65, 0x63, 0x69, 0x61, 0x6c, 0x69, 0x7a, 0x65, 0x64, 0x2e, 0x68, 0x70, 0x70, 0x00
	.type		__unnamed_1,@object
	.size		__unnamed_1,(.L_0 - __unnamed_1)
__unnamed_1:
        /*0072*/ 	.byte	0x76, 0x6f, 0x69, 0x64, 0x20, 0x63, 0x75, 0x74, 0x6c, 0x61, 0x73, 0x73, 0x3a, 0x3a, 0x67, 0x65
        /* <DEDUP_REMOVED lines=181> */
        /*0bd2*/ 	.byte	0x69, 0x74, 0x79, 0x5d, 0x00
.L_0:


//--------------------- .nv.shared._ZN7cutlass13device_kernelINS_4gemm6kernel13GemmUniversalIN4cute5tupleIJiiiiEEENS1_10collective13CollectiveMmaINS1_34MainloopSm90TmaGmmaWarpSpecializedILi3ENS5_IJNS4_1CILi2EEESB_NSA_ILi1EEEEEENS1_32KernelTmaWarpSpecializedPingpongEEENS5_IJNSA_ILi64EEENSA_ILi128EEENSA_ILi32EEEEEENS_10bfloat16_tENS5_IJlSC_lEEESK_SL_NS4_8TiledMMAINS4_8MMA_AtomIJNS4_4SM904GMMA28MMA_64x128x16_F32BF16BF16_SSILNSP_5MajorE0ELSR_0ELNSP_7ScaleInE1ELSS_1EEEEEENS4_6LayoutINS5_IJSC_SC_SC_EEENS5_IJNSA_ILi0EEESX_SX_EEEEENS5_IJNS4_10UnderscoreES10_S10_EEEEENS4_23SM90_TMA_LOAD_MULTICASTENS4_14ComposedLayoutINS4_7SwizzleILi2ELi4ELi3EEENS4_18smem_ptr_flag_bitsILi16EEENSV_INS5_IJNSA_ILi8EEESI_EEENS5_IJSI_SC_EEEEEEEvNS4_8identityES13_S1D_vS1E_EENS_8epilogue10collective6detail29Sm90TmaWarpSpecializedAdapterINS1H_15DefaultEpilogueISK_SL_SL_NS1G_6thread17LinearCombinationISK_Li1EffLNS1L_9ScaleType4KindE0ELNS_15FloatRoundStyleE2ESK_EENS1_15EpilogueDefaultEEEEEvvEEEEvNT_6ParamsE --------------------------
	.section	.nv.shared._ZN7cutlass13device_kernelINS_4gemm6kernel13GemmUniversalIN4cute5tupleIJiiiiEEENS1_10collective13CollectiveMmaINS1_34MainloopSm90TmaGmmaWarpSpecializedILi3ENS5_IJNS4_1CILi2EEESB_NSA_ILi1EEEEEENS1_32KernelTmaWarpSpecializedPingpongEEENS5_IJNSA_ILi64EEENSA_ILi128EEENSA_ILi32EEEEEENS_10bfloat16_tENS5_IJlSC_lEEESK_SL_NS4_8TiledMMAINS4_8MMA_AtomIJNS4_4SM904GMMA28MMA_64x128x16_F32BF16BF16_SSILNSP_5MajorE0ELSR_0ELNSP_7ScaleInE1ELSS_1EEEEEENS4_6LayoutINS5_IJSC_SC_SC_EEENS5_IJNSA_ILi0EEESX_SX_EEEEENS5_IJNS4_10UnderscoreES10_S10_EEEEENS4_23SM90_TMA_LOAD_MULTICASTENS4_14ComposedLayoutINS4_7SwizzleILi2ELi4ELi3EEENS4_18smem_ptr_flag_bitsILi16EEENSV_INS5_IJNSA_ILi8EEESI_EEENS5_IJSI_SC_EEEEEEEvNS4_8identityES13_S1D_vS1E_EENS_8epilogue10collective6detail29Sm90TmaWarpSpecializedAdapterINS1H_15DefaultEpilogueISK_SL_SL_NS1G_6thread17LinearCombinationISK_Li1EffLNS1L_9ScaleType4KindE0ELNS_15FloatRoundStyleE2ESK_EENS1_15EpilogueDefaultEEEEEvvEEEEvNT_6ParamsE,"aw",@nobits
	.sectionflags	@""
	.align	16
	.zero		1024


//--------------------- .nv.shared.reserved.0     --------------------------
	.section	.nv.shared.reserved.0,"aw",@nobits
	.weak		__nv_reservedSMEM_offset_0_alias
	.size		__nv_reservedSMEM_offset_0_alias, 0, 0
	.other		__nv_reservedSMEM_offset_0_alias,@"STO_CUDA_RESERVED_SHARED STV_DEFAULT"
__nv_reservedSMEM_offset_0_alias:
	.zero		0


//--------------------- .nv.global                --------------------------
	.section	.nv.global,"aw",@nobits
.nv.global:
	.type		_ZN39_INTERNAL_bdc1b3ec_4_k_cu_a3ac2c20_37064cute1_E,@object
	.size		_ZN39_INTERNAL_bdc1b3ec_4_k_cu_a3ac2c20_37064cute1_E,(_ZN39_INTERNAL_bdc1b3ec_4_k_cu_a3ac2c20_37064cuda3std3__45__cpo6cbeginE - _ZN39_INTERNAL_bdc1b3ec_4_k_cu_a3ac2c20_37064cute1_E)
_ZN39_INTERNAL_bdc1b3ec_4_k_cu_a3ac2c20_37064cute1_E:
	.zero		1
	.type		_ZN39_INTERNAL_bdc1b3ec_4_k_cu_a3ac2c20_37064cuda3std3__45__cpo6cbeginE,@object
	.size		_ZN39_INTERNAL_bdc1b3ec_4_k_cu_a3ac2c20_37064cuda3std3__45__cpo6cbeginE,(_ZN39_INTERNAL_bdc1b3ec_4_k_cu_a3ac2c20_37064cuda3std3__48in_placeE - _ZN39_INTERNAL_bdc1b3ec_4_k_cu_a3ac2c20_37064cuda3std3__45__cpo6cbeginE)
_ZN39_INTERNAL_bdc1b3ec_4_k_cu_a3ac2c20_37064cuda3std3__45__cpo6cbeginE:
	.zero		1
	.type		_ZN39_INTERNAL_bdc1b3ec_4_k_cu_a3ac2c20_37064cuda3std3__48in_placeE,@object
	.size		_ZN39_INTERNAL_bdc1b3ec_4_k_cu_a3ac2c20_37064cuda3std3__48in_placeE,(_ZN39_INTERNAL_bdc1b3ec_4_k_cu_a3ac2c20_37064cuda3std6ranges3__45__cpo9iter_moveE - _ZN39_INTERNAL_bdc1b3ec_4_k_cu_a3ac2c20_37064cuda3std3__48in_placeE)
_ZN39_INTERNAL_bdc1b3ec_4_k_cu_a3ac2c20_37064cuda3std3__48in_placeE:
	.zero		1
	.type		_ZN39_INTERNAL_bdc1b3ec_4_k_cu_a3ac2c20_37064cuda3std6ranges3__45__cpo9iter_moveE,@object
	.size		_ZN39_INTERNAL_bdc1b3ec_4_k_cu_a3ac2c20_37064cuda3std6ranges3__45__cpo9iter_moveE,(_ZN39_INTERNAL_bdc1b3ec_4_k_cu_a3ac2c20_37064cuda3std3__45__cpo5beginE - _ZN39_INTERNAL_bdc1b3ec_4_k_cu_a3ac2c20_37064cuda3std6ranges3__45__cpo9iter_moveE)
_ZN39_INTERNAL_bdc1b3ec_4_k_cu_a3ac2c20_37064cuda3std6ranges3__45__cpo9iter_moveE:
	.zero		1
	.type		_ZN39_INTERNAL_bdc1b3ec_4_k_cu_a3ac2c20_37064cuda3std3__45__cpo5beginE,@object
	.size		_ZN39_INTERNAL_bdc1b3ec_4_k_cu_a3ac2c20_37064cuda3std3__45__cpo5beginE,(_ZN39_INTERNAL_bdc1b3ec_4_k_cu_a3ac2c20_37064cuda3std3__441_GLOBAL__N__bdc1b3ec_4_k_cu_a3ac2c20_37066ignoreE - _ZN39_INTERNAL_bdc1b3ec_4_k_cu_a3ac2c20_37064cuda3std3__45__cpo5beginE)
_ZN39_INTERNAL_bdc1b3ec_4_k_cu_a3ac2c20_37064cuda3std3__45__cpo5beginE:
	.zero		1
	.type		_ZN39_INTERNAL_bdc1b3ec_4_k_cu_a3ac2c20_37064cuda3std3__441_GLOBAL__N__bdc1b3ec_4_k_cu_a3ac2c20_37066ignoreE,@object
	.size		_ZN39_INTERNAL_bdc1b3ec_4_k_cu_a3ac2c20_37064cuda3std3__441_GLOBAL__N__bdc1b3ec_4_k_cu_a3ac2c20_37066ignoreE,(_ZN39_INTERNAL_bdc1b3ec_4_k_cu_a3ac2c20_37064cute7productE - _ZN39_INTERNAL_bdc1b3ec_4_k_cu_a3ac2c20_37064cuda3std3__441_GLOBAL__N__bdc1b3ec_4_k_cu_a3ac2c20_37066ignoreE)
_ZN39_INTERNAL_bdc1b3ec_4_k_cu_a3ac2c20_37064cuda3std3__441_GLOBAL__N__bdc1b3ec_4_k_cu_a3ac2c20_37066ignoreE:
	.zero		1
	.type		_ZN39_INTERNAL_bdc1b3ec_4_k_cu_a3ac2c20_37064cute7productE,@object
	.size		_ZN39_INTERNAL_bdc1b3ec_4_k_cu_a3ac2c20_37064cute7productE,(_ZN39_INTERNAL_bdc1b3ec_4_k_cu_a3ac2c20_37064cuda3std3__45__cpo3endE - _ZN39_INTERNAL_bdc1b3ec_4_k_cu_a3ac2c20_37064cute7productE)
_ZN39_INTERNAL_bdc1b3ec_4_k_cu_a3ac2c20_37064cute7productE:
	.zero		1
	.type		_ZN39_INTERNAL_bdc1b3ec_4_k_cu_a3ac2c20_37064cuda3std3__45__cpo3endE,@object
	.size		_ZN39_INTERNAL_bdc1b3ec_4_k_cu_a3ac2c20_37064cuda3std3__45__cpo3endE,(_ZN39_INTERNAL_bdc1b3ec_4_k_cu_a3ac2c20_37064cuda3std3__419piecewise_constructE - _ZN39_INTERNAL_bdc1b3ec_4_k_cu_a3ac2c20_37064cuda3std3__45__cpo3endE)
_ZN39_INTERNAL_bdc1b3ec_4_k_cu_a3ac2c20_37064cuda3std3__45__cpo3endE:
	.zero		1
	.type		_ZN39_INTERNAL_bdc1b3ec_4_k_cu_a3ac2c20_37064cuda3std3__419piecewise_constructE,@object
	.size		_ZN39_INTERNAL_bdc1b3ec_4_k_cu_a3ac2c20_37064cuda3std3__419piecewise_constructE,(_ZN39_INTERNAL_bdc1b3ec_4_k_cu_a3ac2c20_37064cuda3std3__45__cpo4cendE - _ZN39_INTERNAL_bdc1b3ec_4_k_cu_a3ac2c20_37064cuda3std3__419piecewise_constructE)
_ZN39_INTERNAL_bdc1b3ec_4_k_cu_a3ac2c20_37064cuda3std3__419piecewise_constructE:
	.zero		1
	.type		_ZN39_INTERNAL_bdc1b3ec_4_k_cu_a3ac2c20_37064cuda3std3__45__cpo4cendE,@object
	.size		_ZN39_INTERNAL_bdc1b3ec_4_k_cu_a3ac2c20_37064cuda3std3__45__cpo4cendE,(_ZN39_INTERNAL_bdc1b3ec_4_k_cu_a3ac2c20_37064cuda3std6ranges3__45__cpo4swapE - _ZN39_INTERNAL_bdc1b3ec_4_k_cu_a3ac2c20_37064cuda3std3__45__cpo4cendE)
_ZN39_INTERNAL_bdc1b3ec_4_k_cu_a3ac2c20_37064cuda3std3__45__cpo4cendE:
	.zero		1
	.type		_ZN39_INTERNAL_bdc1b3ec_4_k_cu_a3ac2c20_37064cuda3std6ranges3__45__cpo4swapE,@object
	.size		_ZN39_INTERNAL_bdc1b3ec_4_k_cu_a3ac2c20_37064cuda3std6ranges3__45__cpo4swapE,(.L_8 - _ZN39_INTERNAL_bdc1b3ec_4_k_cu_a3ac2c20_37064cuda3std6ranges3__45__cpo4swapE)
_ZN39_INTERNAL_bdc1b3ec_4_k_cu_a3ac2c20_37064cuda3std6ranges3__45__cpo4swapE:
	.zero		1
.L_8:


//--------------------- .nv.constant0._ZN7cutlass13device_kernelINS_4gemm6kernel13GemmUniversalIN4cute5tupleIJiiiiEEENS1_10collective13CollectiveMmaINS1_34MainloopSm90TmaGmmaWarpSpecializedILi3ENS5_IJNS4_1CILi2EEESB_NSA_ILi1EEEEEENS1_32KernelTmaWarpSpecializedPingpongEEENS5_IJNSA_ILi64EEENSA_ILi128EEENSA_ILi32EEEEEENS_10bfloat16_tENS5_IJlSC_lEEESK_SL_NS4_8TiledMMAINS4_8MMA_AtomIJNS4_4SM904GMMA28MMA_64x128x16_F32BF16BF16_SSILNSP_5MajorE0ELSR_0ELNSP_7ScaleInE1ELSS_1EEEEEENS4_6LayoutINS5_IJSC_SC_SC_EEENS5_IJNSA_ILi0EEESX_SX_EEEEENS5_IJNS4_10UnderscoreES10_S10_EEEEENS4_23SM90_TMA_LOAD_MULTICASTENS4_14ComposedLayoutINS4_7SwizzleILi2ELi4ELi3EEENS4_18smem_ptr_flag_bitsILi16EEENSV_INS5_IJNSA_ILi8EEESI_EEENS5_IJSI_SC_EEEEEEEvNS4_8identityES13_S1D_vS1E_EENS_8epilogue10collective6detail29Sm90TmaWarpSpecializedAdapterINS1H_15DefaultEpilogueISK_SL_SL_NS1G_6thread17LinearCombinationISK_Li1EffLNS1L_9ScaleType4KindE0ELNS_15FloatRoundStyleE2ESK_EENS1_15EpilogueDefaultEEEEEvvEEEEvNT_6ParamsE --------------------------
	.section	.nv.constant0._ZN7cutlass13device_kernelINS_4gemm6kernel13GemmUniversalIN4cute5tupleIJiiiiEEENS1_10collective13CollectiveMmaINS1_34MainloopSm90TmaGmmaWarpSpecializedILi3ENS5_IJNS4_1CILi2EEESB_NSA_ILi1EEEEEENS1_32KernelTmaWarpSpecializedPingpongEEENS5_IJNSA_ILi64EEENSA_ILi128EEENSA_ILi32EEEEEENS_10bfloat16_tENS5_IJlSC_lEEESK_SL_NS4_8TiledMMAINS4_8MMA_AtomIJNS4_4SM904GMMA28MMA_64x128x16_F32BF16BF16_SSILNSP_5MajorE0ELSR_0ELNSP_7ScaleInE1ELSS_1EEEEEENS4_6LayoutINS5_IJSC_SC_SC_EEENS5_IJNSA_ILi0EEESX_SX_EEEEENS5_IJNS4_10UnderscoreES10_S10_EEEEENS4_23SM90_TMA_LOAD_MULTICASTENS4_14ComposedLayoutINS4_7SwizzleILi2ELi4ELi3EEENS4_18smem_ptr_flag_bitsILi16EEENSV_INS5_IJNSA_ILi8EEESI_EEENS5_IJSI_SC_EEEEEEEvNS4_8identityES13_S1D_vS1E_EENS_8epilogue10collective6detail29Sm90TmaWarpSpecializedAdapterINS1H_15DefaultEpilogueISK_SL_SL_NS1G_6thread17LinearCombinationISK_Li1EffLNS1L_9ScaleType4KindE0ELNS_15FloatRoundStyleE2ESK_EENS1_15EpilogueDefaultEEEEEvvEEEEvNT_6ParamsE,"a",@progbits
	.sectionflags	@""
	.align	4
.nv.constant0._ZN7cutlass13device_kernelINS_4gemm6kernel13GemmUniversalIN4cute5tupleIJiiiiEEENS1_10collective13CollectiveMmaINS1_34MainloopSm90TmaGmmaWarpSpecializedILi3ENS5_IJNS4_1CILi2EEESB_NSA_ILi1EEEEEENS1_32KernelTmaWarpSpecializedPingpongEEENS5_IJNSA_ILi64EEENSA_ILi128EEENSA_ILi32EEEEEENS_10bfloat16_tENS5_IJlSC_lEEESK_SL_NS4_8TiledMMAINS4_8MMA_AtomIJNS4_4SM904GMMA28MMA_64x128x16_F32BF16BF16_SSILNSP_5MajorE0ELSR_0ELNSP_7ScaleInE1ELSS_1EEEEEENS4_6LayoutINS5_IJSC_SC_SC_EEENS5_IJNSA_ILi0EEESX_SX_EEEEENS5_IJNS4_10UnderscoreES10_S10_EEEEENS4_23SM90_TMA_LOAD_MULTICASTENS4_14ComposedLayoutINS4_7SwizzleILi2ELi4ELi3EEENS4_18smem_ptr_flag_bitsILi16EEENSV_INS5_IJNSA_ILi8EEESI_EEENS5_IJSI_SC_EEEEEEEvNS4_8identityES13_S1D_vS1E_EENS_8epilogue10collective6detail29Sm90TmaWarpSpecializedAdapterINS1H_15DefaultEpilogueISK_SL_SL_NS1G_6thread17LinearCombinationISK_Li1EffLNS1L_9ScaleType4KindE0ELNS_15FloatRoundStyleE2ESK_EENS1_15EpilogueDefaultEEEEEvvEEEEvNT_6ParamsE:
	.zero		1664


//--------------------- SYMBOLS --------------------------

	.type		.nv.reservedSmem.offset0,@object
	.size		.nv.reservedSmem.offset0,0x4
	.type		__assertfail,@function
